	.target	sm_100a

	.elftype	@"ET_EXEC"


//--------------------- .note.nv.tkinfo           --------------------------
	.section	.note.nv.tkinfo,"",@"SHT_NOTE"
	.sectionflags	@"SHF_NOTE_NV_TKINFO"
	.tkinfo
        /*0018*/ 	.word	0x00000002
        /*0030*/ 	.string	""
        /*0030*/ 	.string	"ptxas"
        /*0030*/ 	.string	"Cuda compilation tools, release 13.0, V13.0.88"
        /*0030*/ 	.string	"Build cuda_13.0.r13.0/compiler.36424714_0"
        /*0030*/ 	.string	"-arch sm_100a -m 64 "



//--------------------- .note.nv.cuinfo           --------------------------
	.section	.note.nv.cuinfo,"",@"SHT_NOTE"
	.sectionflags	@"SHF_NOTE_NV_CUINFO"
        /*0018*/ 	.short	0x0002
        /*001a*/ 	.short	0x0064
        /*001c*/ 	.short	0x0082
	.zero		2


//--------------------- .nv.info                  --------------------------
	.section	.nv.info,"",@"SHT_CUDA_INFO"
	.align	4


	//----- nvinfo : EIATTR_REGCOUNT
	.align		4
        /*0000*/ 	.byte	0x04, 0x2f
        /*0002*/ 	.short	(.L_19 - .L_18)
	.align		4
.L_18:
        /*0004*/ 	.word	index@(_ZN7cutlass13device_kernelINS_4conv6kernel13ConvUniversalINS1_16ConvProblemShapeILNS1_8OperatorE0ELi2EEENS1_10collective14CollectiveConvINS1_47MainloopSm100TmaUmmaWarpSpecializedImplicitGemmILS5_0ELi41ELi2ELi1ELi2EN4cute5tupleIJNSA_1CILi2EEENSC_ILi1EEESE_EEEEENSB_IJNSC_ILi256EEENSC_ILi64EEENSB_IJNSC_ILi32EEEEEEEEENS_12float_e4m3_tESM_NSA_8TiledMMAINSA_8MMA_AtomIJNSA_10MMA_TraitsINSA_25SM100_MMA_F8F6F4_2x1SM_SSEJSM_SM_fSH_SI_NSA_17integral_constantINSA_4UMMA5MajorELST_0EEESU_NSR_INSS_7ScaleInELSV_0EEESW_EEEEEENSA_6LayoutINSB_IJSE_SE_SE_EEENSB_IJNSC_ILi0EEES11_S11_EEEEENSB_IJNSA_10UnderscoreES14_S14_EEEEENS7_6detail27Sm100ImplicitGemmTileTraitsINSA_25SM100_TMA_2SM_LOAD_IM2COLENSA_14ComposedLayoutINSA_7SwizzleILi1ELi4ELi3EEENSA_18smem_ptr_flag_bitsILi8EEENSZ_INSB_IJNSC_ILi8EEESJ_EEENSB_IJSJ_SE_EEEEEEEvEENS18_INSA_18SM100_TMA_2SM_LOADES1J_vEEEENS_8epilogue10collective18CollectiveEpilogueINS1O_23Sm100TmaWarpSpecializedILi1ELi1ELi64ELb0ELb0EEEJNSB_IJNSC_ILi128EEESI_SK_EEENSB_IJNSZ_IS1T_SE_EENSZ_ISI_SE_EEEEESM_NSB_IJNSB_IJlllEEESE_S11_EEESM_S1Z_NS1O_6fusion15FusionCallbacksIS1S_NS20_17LinearCombinationISM_fSM_fLNS_15FloatRoundStyleE2EEES1U_S1X_JEEENSA_5SM1004TMEM4LOAD26SM100_TMEM_LOAD_32dp32b64xENSA_20SM90_TMA_LOAD_IM2COLENS1A_INS1B_ILi2ELi4ELi3EEES1E_NSZ_INSB_IJS1F_SI_EEENSB_IJSI_SE_EEEEEEENSA_39AutoVectorizingCopyWithAssumedAlignmentILi128EEENSA_21SM90_TMA_STORE_IM2COLES2F_S2H_S2H_EEEvvEEEEvNT_6ParamsE)
        /*0008*/ 	.word	0x000000a8


	//----- nvinfo : EIATTR_FRAME_SIZE
	.align		4
.L_19:
        /*000c*/ 	.byte	0x04, 0x11
        /*000e*/ 	.short	(.L_21 - .L_20)
	.align		4
.L_20:
        /*0010*/ 	.word	index@($__internal_2_$__cuda_sm10x_tcgen05_guardrail_trap_unallocated_columns_being_dealloced)
        /*0014*/ 	.word	0x00000008


	//----- nvinfo : EIATTR_FRAME_SIZE
	.align		4
.L_21:
        /*0018*/ 	.byte	0x04, 0x11
        /*001a*/ 	.short	(.L_23 - .L_22)
	.align		4
.L_22:
        /*001c*/ 	.word	index@($__internal_1_$__cuda_sm10x_tcgen05_guardrail_trap_phase_invalid_during_alloc)
        /*0020*/ 	.word	0x00000008


	//----- nvinfo : EIATTR_FRAME_SIZE
	.align		4
.L_23:
        /*0024*/ 	.byte	0x04, 0x11
        /*0026*/ 	.short	(.L_25 - .L_24)
	.align		4
.L_24:
        /*0028*/ 	.word	index@($__internal_0_$__cuda_sm10x_tcgen05_guardrail_trap_col_being_dealloced_not_returned_by_alloc)
        /*002c*/ 	.word	0x00000008


	//----- nvinfo : EIATTR_FRAME_SIZE
	.align		4
.L_25:
        /*0030*/ 	.byte	0x04, 0x11
        /*0032*/ 	.short	(.L_27 - .L_26)
	.align		4
.L_26:
        /*0034*/ 	.word	index@(_ZN7cutlass13device_kernelINS_4conv6kernel13ConvUniversalINS1_16ConvProblemShapeILNS1_8OperatorE0ELi2EEENS1_10collective14CollectiveConvINS1_47MainloopSm100TmaUmmaWarpSpecializedImplicitGemmILS5_0ELi41ELi2ELi1ELi2EN4cute5tupleIJNSA_1CILi2EEENSC_ILi1EEESE_EEEEENSB_IJNSC_ILi256EEENSC_ILi64EEENSB_IJNSC_ILi32EEEEEEEEENS_12float_e4m3_tESM_NSA_8TiledMMAINSA_8MMA_AtomIJNSA_10MMA_TraitsINSA_25SM100_MMA_F8F6F4_2x1SM_SSEJSM_SM_fSH_SI_NSA_17integral_constantINSA_4UMMA5MajorELST_0EEESU_NSR_INSS_7ScaleInELSV_0EEESW_EEEEEENSA_6LayoutINSB_IJSE_SE_SE_EEENSB_IJNSC_ILi0EEES11_S11_EEEEENSB_IJNSA_10UnderscoreES14_S14_EEEEENS7_6detail27Sm100ImplicitGemmTileTraitsINSA_25SM100_TMA_2SM_LOAD_IM2COLENSA_14ComposedLayoutINSA_7SwizzleILi1ELi4ELi3EEENSA_18smem_ptr_flag_bitsILi8EEENSZ_INSB_IJNSC_ILi8EEESJ_EEENSB_IJSJ_SE_EEEEEEEvEENS18_INSA_18SM100_TMA_2SM_LOADES1J_vEEEENS_8epilogue10collective18CollectiveEpilogueINS1O_23Sm100TmaWarpSpecializedILi1ELi1ELi64ELb0ELb0EEEJNSB_IJNSC_ILi128EEESI_SK_EEENSB_IJNSZ_IS1T_SE_EENSZ_ISI_SE_EEEEESM_NSB_IJNSB_IJlllEEESE_S11_EEESM_S1Z_NS1O_6fusion15FusionCallbacksIS1S_NS20_17LinearCombinationISM_fSM_fLNS_15FloatRoundStyleE2EEES1U_S1X_JEEENSA_5SM1004TMEM4LOAD26SM100_TMEM_LOAD_32dp32b64xENSA_20SM90_TMA_LOAD_IM2COLENS1A_INS1B_ILi2ELi4ELi3EEES1E_NSZ_INSB_IJS1F_SI_EEENSB_IJSI_SE_EEEEEEENSA_39AutoVectorizingCopyWithAssumedAlignmentILi128EEENSA_21SM90_TMA_STORE_IM2COLES2F_S2H_S2H_EEEvvEEEEvNT_6ParamsE)
        /*0038*/ 	.word	0x00000008


	//----- nvinfo : EIATTR_MIN_STACK_SIZE
	.align		4
.L_27:
        /*003c*/ 	.byte	0x04, 0x12
        /*003e*/ 	.short	(.L_29 - .L_28)
	.align		4
.L_28:
        /*0040*/ 	.word	index@(_ZN7cutlass13device_kernelINS_4conv6kernel13ConvUniversalINS1_16ConvProblemShapeILNS1_8OperatorE0ELi2EEENS1_10collective14CollectiveConvINS1_47MainloopSm100TmaUmmaWarpSpecializedImplicitGemmILS5_0ELi41ELi2ELi1ELi2EN4cute5tupleIJNSA_1CILi2EEENSC_ILi1EEESE_EEEEENSB_IJNSC_ILi256EEENSC_ILi64EEENSB_IJNSC_ILi32EEEEEEEEENS_12float_e4m3_tESM_NSA_8TiledMMAINSA_8MMA_AtomIJNSA_10MMA_TraitsINSA_25SM100_MMA_F8F6F4_2x1SM_SSEJSM_SM_fSH_SI_NSA_17integral_constantINSA_4UMMA5MajorELST_0EEESU_NSR_INSS_7ScaleInELSV_0EEESW_EEEEEENSA_6LayoutINSB_IJSE_SE_SE_EEENSB_IJNSC_ILi0EEES11_S11_EEEEENSB_IJNSA_10UnderscoreES14_S14_EEEEENS7_6detail27Sm100ImplicitGemmTileTraitsINSA_25SM100_TMA_2SM_LOAD_IM2COLENSA_14ComposedLayoutINSA_7SwizzleILi1ELi4ELi3EEENSA_18smem_ptr_flag_bitsILi8EEENSZ_INSB_IJNSC_ILi8EEESJ_EEENSB_IJSJ_SE_EEEEEEEvEENS18_INSA_18SM100_TMA_2SM_LOADES1J_vEEEENS_8epilogue10collective18CollectiveEpilogueINS1O_23Sm100TmaWarpSpecializedILi1ELi1ELi64ELb0ELb0EEEJNSB_IJNSC_ILi128EEESI_SK_EEENSB_IJNSZ_IS1T_SE_EENSZ_ISI_SE_EEEEESM_NSB_IJNSB_IJlllEEESE_S11_EEESM_S1Z_NS1O_6fusion15FusionCallbacksIS1S_NS20_17LinearCombinationISM_fSM_fLNS_15FloatRoundStyleE2EEES1U_S1X_JEEENSA_5SM1004TMEM4LOAD26SM100_TMEM_LOAD_32dp32b64xENSA_20SM90_TMA_LOAD_IM2COLENS1A_INS1B_ILi2ELi4ELi3EEES1E_NSZ_INSB_IJS1F_SI_EEENSB_IJSI_SE_EEEEEEENSA_39AutoVectorizingCopyWithAssumedAlignmentILi128EEENSA_21SM90_TMA_STORE_IM2COLES2F_S2H_S2H_EEEvvEEEEvNT_6ParamsE)
        /*0044*/ 	.word	0x00000008
.L_29:


//--------------------- .nv.compat                --------------------------
	.section	.nv.compat,"",@"SHT_CUDA_COMPAT_INFO"
	.align	4
        /*0000*/ 	.byte	0x02, 0x09, 0x01, 0x00, 0x02, 0x02, 0x02, 0x00, 0x02, 0x05, 0x05, 0x00, 0x03, 0x07, 0x01, 0x01
        /*0010*/ 	.byte	0x02, 0x03, 0x01, 0x00, 0x02, 0x06, 0x01, 0x00, 0x04, 0x0b, 0x08, 0x00, 0x09, 0x00, 0x00, 0x00
        /*0020*/ 	.byte	0x00, 0x00, 0x00, 0x00


//--------------------- .nv.info._ZN7cutlass13device_kernelINS_4conv6kernel13ConvUniversalINS1_16ConvProblemShapeILNS1_8OperatorE0ELi2EEENS1_10collective14CollectiveConvINS1_47MainloopSm100TmaUmmaWarpSpecializedImplicitGemmILS5_0ELi41ELi2ELi1ELi2EN4cute5tupleIJNSA_1CILi2EEENSC_ILi1EEESE_EEEEENSB_IJNSC_ILi256EEENSC_ILi64EEENSB_IJNSC_ILi32EEEEEEEEENS_12float_e4m3_tESM_NSA_8TiledMMAINSA_8MMA_AtomIJNSA_10MMA_TraitsINSA_25SM100_MMA_F8F6F4_2x1SM_SSEJSM_SM_fSH_SI_NSA_17integral_constantINSA_4UMMA5MajorELST_0EEESU_NSR_INSS_7ScaleInELSV_0EEESW_EEEEEENSA_6LayoutINSB_IJSE_SE_SE_EEENSB_IJNSC_ILi0EEES11_S11_EEEEENSB_IJNSA_10UnderscoreES14_S14_EEEEENS7_6detail27Sm100ImplicitGemmTileTraitsINSA_25SM100_TMA_2SM_LOAD_IM2COLENSA_14ComposedLayoutINSA_7SwizzleILi1ELi4ELi3EEENSA_18smem_ptr_flag_bitsILi8EEENSZ_INSB_IJNSC_ILi8EEESJ_EEENSB_IJSJ_SE_EEEEEEEvEENS18_INSA_18SM100_TMA_2SM_LOADES1J_vEEEENS_8epilogue10collective18CollectiveEpilogueINS1O_23Sm100TmaWarpSpecializedILi1ELi1ELi64ELb0ELb0EEEJNSB_IJNSC_ILi128EEESI_SK_EEENSB_IJNSZ_IS1T_SE_EENSZ_ISI_SE_EEEEESM_NSB_IJNSB_IJlllEEESE_S11_EEESM_S1Z_NS1O_6fusion15FusionCallbacksIS1S_NS20_17LinearCombinationISM_fSM_fLNS_15FloatRoundStyleE2EEES1U_S1X_JEEENSA_5SM1004TMEM4LOAD26SM100_TMEM_LOAD_32dp32b64xENSA_20SM90_TMA_LOAD_IM2COLENS1A_INS1B_ILi2ELi4ELi3EEES1E_NSZ_INSB_IJS1F_SI_EEENSB_IJSI_SE_EEEEEEENSA_39AutoVectorizingCopyWithAssumedAlignmentILi128EEENSA_21SM90_TMA_STORE_IM2COLES2F_S2H_S2H_EEEvvEEEEvNT_6ParamsE --------------------------
	.section	.nv.info._ZN7cutlass13device_kernelINS_4conv6kernel13ConvUniversalINS1_16ConvProblemShapeILNS1_8OperatorE0ELi2EEENS1_10collective14CollectiveConvINS1_47MainloopSm100TmaUmmaWarpSpecializedImplicitGemmILS5_0ELi41ELi2ELi1ELi2EN4cute5tupleIJNSA_1CILi2EEENSC_ILi1EEESE_EEEEENSB_IJNSC_ILi256EEENSC_ILi64EEENSB_IJNSC_ILi32EEEEEEEEENS_12float_e4m3_tESM_NSA_8TiledMMAINSA_8MMA_AtomIJNSA_10MMA_TraitsINSA_25SM100_MMA_F8F6F4_2x1SM_SSEJSM_SM_fSH_SI_NSA_17integral_constantINSA_4UMMA5MajorELST_0EEESU_NSR_INSS_7ScaleInELSV_0EEESW_EEEEEENSA_6LayoutINSB_IJSE_SE_SE_EEENSB_IJNSC_ILi0EEES11_S11_EEEEENSB_IJNSA_10UnderscoreES14_S14_EEEEENS7_6detail27Sm100ImplicitGemmTileTraitsINSA_25SM100_TMA_2SM_LOAD_IM2COLENSA_14ComposedLayoutINSA_7SwizzleILi1ELi4ELi3EEENSA_18smem_ptr_flag_bitsILi8EEENSZ_INSB_IJNSC_ILi8EEESJ_EEENSB_IJSJ_SE_EEEEEEEvEENS18_INSA_18SM100_TMA_2SM_LOADES1J_vEEEENS_8epilogue10collective18CollectiveEpilogueINS1O_23Sm100TmaWarpSpecializedILi1ELi1ELi64ELb0ELb0EEEJNSB_IJNSC_ILi128EEESI_SK_EEENSB_IJNSZ_IS1T_SE_EENSZ_ISI_SE_EEEEESM_NSB_IJNSB_IJlllEEESE_S11_EEESM_S1Z_NS1O_6fusion15FusionCallbacksIS1S_NS20_17LinearCombinationISM_fSM_fLNS_15FloatRoundStyleE2EEES1U_S1X_JEEENSA_5SM1004TMEM4LOAD26SM100_TMEM_LOAD_32dp32b64xENSA_20SM90_TMA_LOAD_IM2COLENS1A_INS1B_ILi2ELi4ELi3EEES1E_NSZ_INSB_IJS1F_SI_EEENSB_IJSI_SE_EEEEEEENSA_39AutoVectorizingCopyWithAssumedAlignmentILi128EEENSA_21SM90_TMA_STORE_IM2COLES2F_S2H_S2H_EEEvvEEEEvNT_6ParamsE,"",@"SHT_CUDA_INFO"
	.sectionflags	@""
	.align	4


	//----- nvinfo : EIATTR_CUDA_API_VERSION
	.align		4
        /*0000*/ 	.byte	0x04, 0x37
        /*0002*/ 	.short	(.L_31 - .L_30)
.L_30:
        /*0004*/ 	.word	0x00000082


	//----- nvinfo : EIATTR_KPARAM_INFO
	.align		4
.L_31:
        /*0008*/ 	.byte	0x04, 0x17
        /*000a*/ 	.short	(.L_33 - .L_32)
.L_32:
        /*000c*/ 	.word	0x00000000
        /*0010*/ 	.short	0x0000
        /*0012*/ 	.short	0x0000
        /*0014*/ 	.byte	0x00, 0xf0, 0x01, 0x20


	//----- nvinfo : EIATTR_AT_ENTRY_FRAGMENTS
	.align		4
.L_33:
        /*0018*/ 	.byte	0x04, 0x4f
        /*001a*/ 	.short	(.L_35 - .L_34)


	//   ....[0]....
.L_34:
        /*001c*/ 	.word	0x00000007


	//----- nvinfo : EIATTR_RESERVED_SMEM_USED
	.align		4
.L_35:
        /*0020*/ 	.byte	0x01, 0x41
	.zero		2


	//----- nvinfo : EIATTR_SPARSE_MMA_MASK
	.align		4
        /*0024*/ 	.byte	0x03, 0x50
        /*0026*/ 	.short	0x0000


	//----- nvinfo : EIATTR_TCGEN05_2CTA_USED
	.align		4
        /*0028*/ 	.byte	0x01, 0x52
	.zero		2


	//----- nvinfo : EIATTR_MAXREG_COUNT
	.align		4
        /*002c*/ 	.byte	0x03, 0x1b
        /*002e*/ 	.short	0x00ff


	//----- nvinfo : EIATTR_NUM_BARRIERS
	.align		4
        /*0030*/ 	.byte	0x02, 0x4c
        /*0032*/ 	.byte	0x07
	.zero		1


	//----- nvinfo : EIATTR_EXTERNS
	.align		4
        /*0034*/ 	.byte	0x04, 0x0f
        /*0036*/ 	.short	(.L_37 - .L_36)


	//   ....[0]....
	.align		4
.L_36:
        /*0038*/ 	.word	index@(__assertfail)


	//----- nvinfo : EIATTR_MERCURY_ISA_VERSION
	.align		4
.L_37:
        /*003c*/ 	.byte	0x03, 0x5f
        /*003e*/ 	.short	0x0101


	//----- nvinfo : EIATTR_INT_WARP_WIDE_INSTR_OFFSETS
	.align		4
        /*0040*/ 	.byte	0x04, 0x31
        /*0042*/ 	.short	(.L_39 - .L_38)


	//   ....[0]....
.L_38:
        /*0044*/ 	.word	0x000010c0


	//   ....[1]....
        /*0048*/ 	.word	0x00001170


	//   ....[2]....
        /*004c*/ 	.word	0x00005b60


	//   ....[3]....
        /*0050*/ 	.word	0x00005b80


	//   ....[4]....
        /*0054*/ 	.word	0x00005bb0


	//   ....[5]....
        /*0058*/ 	.word	0x00006720


	//   ....[6]....
        /*005c*/ 	.word	0x000068e0


	//----- nvinfo : EIATTR_COOP_GROUP_MASK_REGIDS
	.align		4
.L_39:
        /*0060*/ 	.byte	0x04, 0x29
        /*0062*/ 	.short	(.L_41 - .L_40)


	//   ....[0]....
.L_40:
        /*0064*/ 	.word	0xffffffff


	//   ....[1]....
        /*0068*/ 	.word	0xffffffff


	//   ....[2]....
        /*006c*/ 	.word	0xffffffff


	//   ....[3]....
        /*0070*/ 	.word	0xffffffff


	//   ....[4]....
        /*0074*/ 	.word	0xffffffff


	//   ....[5]....
        /*0078*/ 	.word	0xffffffff


	//   ....[6]....
        /*007c*/ 	.word	0xffffffff


	//   ....[7]....
        /*0080*/ 	.word	0xffffffff


	//   ....[8]....
        /*0084*/ 	.word	0xffffffff


	//   ....[9]....
        /*0088*/ 	.word	0xffffffff


	//   ....[10]....
        /*008c*/ 	.word	0xffffffff


	//   ....[11]....
        /*0090*/ 	.word	0xffffffff


	//   ....[12]....
        /*0094*/ 	.word	0xffffffff


	//----- nvinfo : EIATTR_COOP_GROUP_INSTR_OFFSETS
	.align		4
.L_41:
        /*0098*/ 	.byte	0x04, 0x28
        /*009a*/ 	.short	(.L_43 - .L_42)


	//   ....[0]....
.L_42:
        /*009c*/ 	.word	0x000000d0


	//   ....[1]....
        /*00a0*/ 	.word	0x00000540


	//   ....[2]....
        /*00a4*/ 	.word	0x00000bb0


	//   ....[3]....
        /*00a8*/ 	.word	0x00000cf0


	//   ....[4]....
        /*00ac*/ 	.word	0x00000df0


	//   ....[5]....
        /*00b0*/ 	.word	0x00000f40


	//   ....[6]....
        /*00b4*/ 	.word	0x000011e0


	//   ....[7]....
        /*00b8*/ 	.word	0x00002880


	//   ....[8]....
        /*00bc*/ 	.word	0x00004be0


	//   ....[9]....
        /*00c0*/ 	.word	0x000050b0


	//   ....[10]....
        /*00c4*/ 	.word	0x000050e0


	//   ....[11]....
        /*00c8*/ 	.word	0x00005a80


	//   ....[12]....
        /*00cc*/ 	.word	0x00005c80


	//----- nvinfo : EIATTR_VRC_CTA_INIT_COUNT
	.align		4
.L_43:
        /*00d0*/ 	.byte	0x02, 0x4a
        /*00d2*/ 	.byte	0x80
	.zero		1


	//----- nvinfo : EIATTR_SYSCALL_OFFSETS
	.align		4
        /*00d4*/ 	.byte	0x04, 0x46
        /*00d6*/ 	.short	(.L_45 - .L_44)


	//   ....[0]....
.L_44:
        /*00d8*/ 	.word	0x00007450


	//   ....[1]....
        /*00dc*/ 	.word	0x00007590


	//   ....[2]....
        /*00e0*/ 	.word	0x00007d70


	//----- nvinfo : EIATTR_MBARRIER_INSTR_OFFSETS
	.align		4
.L_45:
        /*00e4*/ 	.byte	0x04, 0x39
        /*00e6*/ 	.short	(.L_47 - .L_46)


	//   ....[0]....
.L_46:
        /*00e8*/ 	.word	0x00000670
        /*00ec*/ 	.word	0x000000ff
        /*00f0*/ 	.word	0x00000000
        /*00f4*/ 	.short	0x0100
        /*00f6*/ 	.byte	0x04
	.zero		1


	//   ....[1]....
        /*00f8*/ 	.word	0x00000680
        /*00fc*/ 	.word	0x000000ff
        /*0100*/ 	.word	0x00000148
        /*0104*/ 	.short	0x0100
        /*0106*/ 	.byte	0x04
	.zero		1


	//   ....[2]....
        /*0108*/ 	.word	0x00000690
        /*010c*/ 	.word	0x000000ff
        /*0110*/ 	.word	0x00000008
        /*0114*/ 	.short	0x0100
        /*0116*/ 	.byte	0x04
	.zero		1


	//   ....[3]....
        /*0118*/ 	.word	0x000006a0
        /*011c*/ 	.word	0x000000ff
        /*0120*/ 	.word	0x00000150
        /*0124*/ 	.short	0x0100
        /*0126*/ 	.byte	0x04
	.zero		1


	//   ....[4]....
        /*0128*/ 	.word	0x000006b0
        /*012c*/ 	.word	0x000000ff
        /*0130*/ 	.word	0x00000010
        /*0134*/ 	.short	0x0100
        /*0136*/ 	.byte	0x04
	.zero		1


	//   ....[5]....
        /*0138*/ 	.word	0x000006c0
        /*013c*/ 	.word	0x000000ff
        /*0140*/ 	.word	0x00000158
        /*0144*/ 	.short	0x0100
        /*0146*/ 	.byte	0x04
	.zero		1


	//   ....[6]....
        /*0148*/ 	.word	0x000006d0
        /*014c*/ 	.word	0x000000ff
        /*0150*/ 	.word	0x00000018
        /*0154*/ 	.short	0x0100
        /*0156*/ 	.byte	0x04
	.zero		1


	//   ....[7]....
        /*0158*/ 	.word	0x000006e0
        /*015c*/ 	.word	0x000000ff
        /*0160*/ 	.word	0x00000160
        /*0164*/ 	.short	0x0100
        /*0166*/ 	.byte	0x04
	.zero		1


	//   ....[8]....
        /*0168*/ 	.word	0x000006f0
        /*016c*/ 	.word	0x000000ff
        /*0170*/ 	.word	0x00000020
        /*0174*/ 	.short	0x0100
        /*0176*/ 	.byte	0x04
	.zero		1


	//   ....[9]....
        /*0178*/ 	.word	0x00000700
        /*017c*/ 	.word	0x000000ff
        /*0180*/ 	.word	0x00000168
        /*0184*/ 	.short	0x0100
        /*0186*/ 	.byte	0x04
	.zero		1


	//   ....[10]....
        /*0188*/ 	.word	0x00000710
        /*018c*/ 	.word	0x000000ff
        /*0190*/ 	.word	0x00000028
        /*0194*/ 	.short	0x0100
        /*0196*/ 	.byte	0x04
	.zero		1


	//   ....[11]....
        /*0198*/ 	.word	0x00000720
        /*019c*/ 	.word	0x000000ff
        /*01a0*/ 	.word	0x00000170
        /*01a4*/ 	.short	0x0100
        /*01a6*/ 	.byte	0x04
	.zero		1


	//   ....[12]....
        /*01a8*/ 	.word	0x00000730
        /*01ac*/ 	.word	0x000000ff
        /*01b0*/ 	.word	0x00000030
        /*01b4*/ 	.short	0x0100
        /*01b6*/ 	.byte	0x04
	.zero		1


	//   ....[13]....
        /*01b8*/ 	.word	0x00000740
        /*01bc*/ 	.word	0x000000ff
        /*01c0*/ 	.word	0x00000178
        /*01c4*/ 	.short	0x0100
        /*01c6*/ 	.byte	0x04
	.zero		1


	//   ....[14]....
        /*01c8*/ 	.word	0x00000750
        /*01cc*/ 	.word	0x000000ff
        /*01d0*/ 	.word	0x00000038
        /*01d4*/ 	.short	0x0100
        /*01d6*/ 	.byte	0x04
	.zero		1


	//   ....[15]....
        /*01d8*/ 	.word	0x00000760
        /*01dc*/ 	.word	0x000000ff
        /*01e0*/ 	.word	0x00000180
        /*01e4*/ 	.short	0x0100
        /*01e6*/ 	.byte	0x04
	.zero		1


	//   ....[16]....
        /*01e8*/ 	.word	0x00000770
        /*01ec*/ 	.word	0x000000ff
        /*01f0*/ 	.word	0x00000040
        /*01f4*/ 	.short	0x0100
        /*01f6*/ 	.byte	0x04
	.zero		1


	//   ....[17]....
        /*01f8*/ 	.word	0x00000780
        /*01fc*/ 	.word	0x000000ff
        /*0200*/ 	.word	0x00000188
        /*0204*/ 	.short	0x0100
        /*0206*/ 	.byte	0x04
	.zero		1


	//   ....[18]....
        /*0208*/ 	.word	0x00000790
        /*020c*/ 	.word	0x000000ff
        /*0210*/ 	.word	0x00000048
        /*0214*/ 	.short	0x0100
        /*0216*/ 	.byte	0x04
	.zero		1


	//   ....[19]....
        /*0218*/ 	.word	0x000007a0
        /*021c*/ 	.word	0x000000ff
        /*0220*/ 	.word	0x00000190
        /*0224*/ 	.short	0x0100
        /*0226*/ 	.byte	0x04
	.zero		1


	//   ....[20]....
        /*0228*/ 	.word	0x000007b0
        /*022c*/ 	.word	0x000000ff
        /*0230*/ 	.word	0x00000050
        /*0234*/ 	.short	0x0100
        /*0236*/ 	.byte	0x04
	.zero		1


	//   ....[21]....
        /*0238*/ 	.word	0x000007c0
        /*023c*/ 	.word	0x000000ff
        /*0240*/ 	.word	0x00000198
        /*0244*/ 	.short	0x0100
        /*0246*/ 	.byte	0x04
	.zero		1


	//   ....[22]....
        /*0248*/ 	.word	0x000007d0
        /*024c*/ 	.word	0x000000ff
        /*0250*/ 	.word	0x00000058
        /*0254*/ 	.short	0x0100
        /*0256*/ 	.byte	0x04
	.zero		1


	//   ....[23]....
        /*0258*/ 	.word	0x000007e0
        /*025c*/ 	.word	0x000000ff
        /*0260*/ 	.word	0x000001a0
        /*0264*/ 	.short	0x0100
        /*0266*/ 	.byte	0x04
	.zero		1


	//   ....[24]....
        /*0268*/ 	.word	0x000007f0
        /*026c*/ 	.word	0x000000ff
        /*0270*/ 	.word	0x00000060
        /*0274*/ 	.short	0x0100
        /*0276*/ 	.byte	0x04
	.zero		1


	//   ....[25]....
        /*0278*/ 	.word	0x00000800
        /*027c*/ 	.word	0x000000ff
        /*0280*/ 	.word	0x000001a8
        /*0284*/ 	.short	0x0100
        /*0286*/ 	.byte	0x04
	.zero		1


	//   ....[26]....
        /*0288*/ 	.word	0x00000810
        /*028c*/ 	.word	0x000000ff
        /*0290*/ 	.word	0x00000068
        /*0294*/ 	.short	0x0100
        /*0296*/ 	.byte	0x04
	.zero		1


	//   ....[27]....
        /*0298*/ 	.word	0x00000820
        /*029c*/ 	.word	0x000000ff
        /*02a0*/ 	.word	0x000001b0
        /*02a4*/ 	.short	0x0100
        /*02a6*/ 	.byte	0x04
	.zero		1


	//   ....[28]....
        /*02a8*/ 	.word	0x00000830
        /*02ac*/ 	.word	0x000000ff
        /*02b0*/ 	.word	0x00000070
        /*02b4*/ 	.short	0x0100
        /*02b6*/ 	.byte	0x04
	.zero		1


	//   ....[29]....
        /*02b8*/ 	.word	0x00000840
        /*02bc*/ 	.word	0x000000ff
        /*02c0*/ 	.word	0x000001b8
        /*02c4*/ 	.short	0x0100
        /*02c6*/ 	.byte	0x04
	.zero		1


	//   ....[30]....
        /*02c8*/ 	.word	0x00000850
        /*02cc*/ 	.word	0x000000ff
        /*02d0*/ 	.word	0x00000078
        /*02d4*/ 	.short	0x0100
        /*02d6*/ 	.byte	0x04
	.zero		1


	//   ....[31]....
        /*02d8*/ 	.word	0x00000860
        /*02dc*/ 	.word	0x000000ff
        /*02e0*/ 	.word	0x000001c0
        /*02e4*/ 	.short	0x0100
        /*02e6*/ 	.byte	0x04
	.zero		1


	//   ....[32]....
        /*02e8*/ 	.word	0x00000870
        /*02ec*/ 	.word	0x000000ff
        /*02f0*/ 	.word	0x00000080
        /*02f4*/ 	.short	0x0100
        /*02f6*/ 	.byte	0x04
	.zero		1


	//   ....[33]....
        /*02f8*/ 	.word	0x00000880
        /*02fc*/ 	.word	0x000000ff
        /*0300*/ 	.word	0x000001c8
        /*0304*/ 	.short	0x0100
        /*0306*/ 	.byte	0x04
	.zero		1


	//   ....[34]....
        /*0308*/ 	.word	0x00000890
        /*030c*/ 	.word	0x000000ff
        /*0310*/ 	.word	0x00000088
        /*0314*/ 	.short	0x0100
        /*0316*/ 	.byte	0x04
	.zero		1


	//   ....[35]....
        /*0318*/ 	.word	0x000008a0
        /*031c*/ 	.word	0x000000ff
        /*0320*/ 	.word	0x000001d0
        /*0324*/ 	.short	0x0100
        /*0326*/ 	.byte	0x04
	.zero		1


	//   ....[36]....
        /*0328*/ 	.word	0x000008b0
        /*032c*/ 	.word	0x000000ff
        /*0330*/ 	.word	0x00000090
        /*0334*/ 	.short	0x0100
        /*0336*/ 	.byte	0x04
	.zero		1


	//   ....[37]....
        /*0338*/ 	.word	0x000008c0
        /*033c*/ 	.word	0x000000ff
        /*0340*/ 	.word	0x000001d8
        /*0344*/ 	.short	0x0100
        /*0346*/ 	.byte	0x04
	.zero		1


	//   ....[38]....
        /*0348*/ 	.word	0x000008d0
        /*034c*/ 	.word	0x000000ff
        /*0350*/ 	.word	0x00000098
        /*0354*/ 	.short	0x0100
        /*0356*/ 	.byte	0x04
	.zero		1


	//   ....[39]....
        /*0358*/ 	.word	0x000008e0
        /*035c*/ 	.word	0x000000ff
        /*0360*/ 	.word	0x000001e0
        /*0364*/ 	.short	0x0100
        /*0366*/ 	.byte	0x04
	.zero		1


	//   ....[40]....
        /*0368*/ 	.word	0x000008f0
        /*036c*/ 	.word	0x000000ff
        /*0370*/ 	.word	0x000000a0
        /*0374*/ 	.short	0x0100
        /*0376*/ 	.byte	0x04
	.zero		1


	//   ....[41]....
        /*0378*/ 	.word	0x00000900
        /*037c*/ 	.word	0x000000ff
        /*0380*/ 	.word	0x000001e8
        /*0384*/ 	.short	0x0100
        /*0386*/ 	.byte	0x04
	.zero		1


	//   ....[42]....
        /*0388*/ 	.word	0x00000910
        /*038c*/ 	.word	0x000000ff
        /*0390*/ 	.word	0x000000a8
        /*0394*/ 	.short	0x0100
        /*0396*/ 	.byte	0x04
	.zero		1


	//   ....[43]....
        /*0398*/ 	.word	0x00000920
        /*039c*/ 	.word	0x000000ff
        /*03a0*/ 	.word	0x000001f0
        /*03a4*/ 	.short	0x0100
        /*03a6*/ 	.byte	0x04
	.zero		1


	//   ....[44]....
        /*03a8*/ 	.word	0x00000930
        /*03ac*/ 	.word	0x000000ff
        /*03b0*/ 	.word	0x000000b0
        /*03b4*/ 	.short	0x0100
        /*03b6*/ 	.byte	0x04
	.zero		1


	//   ....[45]....
        /*03b8*/ 	.word	0x00000940
        /*03bc*/ 	.word	0x000000ff
        /*03c0*/ 	.word	0x000001f8
        /*03c4*/ 	.short	0x0100
        /*03c6*/ 	.byte	0x04
	.zero		1


	//   ....[46]....
        /*03c8*/ 	.word	0x00000950
        /*03cc*/ 	.word	0x000000ff
        /*03d0*/ 	.word	0x000000b8
        /*03d4*/ 	.short	0x0100
        /*03d6*/ 	.byte	0x04
	.zero		1


	//   ....[47]....
        /*03d8*/ 	.word	0x00000960
        /*03dc*/ 	.word	0x000000ff
        /*03e0*/ 	.word	0x00000200
        /*03e4*/ 	.short	0x0100
        /*03e6*/ 	.byte	0x04
	.zero		1


	//   ....[48]....
        /*03e8*/ 	.word	0x00000970
        /*03ec*/ 	.word	0x000000ff
        /*03f0*/ 	.word	0x000000c0
        /*03f4*/ 	.short	0x0100
        /*03f6*/ 	.byte	0x04
	.zero		1


	//   ....[49]....
        /*03f8*/ 	.word	0x00000980
        /*03fc*/ 	.word	0x000000ff
        /*0400*/ 	.word	0x00000208
        /*0404*/ 	.short	0x0100
        /*0406*/ 	.byte	0x04
	.zero		1


	//   ....[50]....
        /*0408*/ 	.word	0x00000990
        /*040c*/ 	.word	0x000000ff
        /*0410*/ 	.word	0x000000c8
        /*0414*/ 	.short	0x0100
        /*0416*/ 	.byte	0x04
	.zero		1


	//   ....[51]....
        /*0418*/ 	.word	0x000009a0
        /*041c*/ 	.word	0x000000ff
        /*0420*/ 	.word	0x00000210
        /*0424*/ 	.short	0x0100
        /*0426*/ 	.byte	0x04
	.zero		1


	//   ....[52]....
        /*0428*/ 	.word	0x000009b0
        /*042c*/ 	.word	0x000000ff
        /*0430*/ 	.word	0x000000d0
        /*0434*/ 	.short	0x0100
        /*0436*/ 	.byte	0x04
	.zero		1


	//   ....[53]....
        /*0438*/ 	.word	0x000009c0
        /*043c*/ 	.word	0x000000ff
        /*0440*/ 	.word	0x00000218
        /*0444*/ 	.short	0x0100
        /*0446*/ 	.byte	0x04
	.zero		1


	//   ....[54]....
        /*0448*/ 	.word	0x000009d0
        /*044c*/ 	.word	0x000000ff
        /*0450*/ 	.word	0x000000d8
        /*0454*/ 	.short	0x0100
        /*0456*/ 	.byte	0x04
	.zero		1


	//   ....[55]....
        /*0458*/ 	.word	0x000009e0
        /*045c*/ 	.word	0x000000ff
        /*0460*/ 	.word	0x00000220
        /*0464*/ 	.short	0x0100
        /*0466*/ 	.byte	0x04
	.zero		1


	//   ....[56]....
        /*0468*/ 	.word	0x000009f0
        /*046c*/ 	.word	0x000000ff
        /*0470*/ 	.word	0x000000e0
        /*0474*/ 	.short	0x0100
        /*0476*/ 	.byte	0x04
	.zero		1


	//   ....[57]....
        /*0478*/ 	.word	0x00000a00
        /*047c*/ 	.word	0x000000ff
        /*0480*/ 	.word	0x00000228
        /*0484*/ 	.short	0x0100
        /*0486*/ 	.byte	0x04
	.zero		1


	//   ....[58]....
        /*0488*/ 	.word	0x00000a10
        /*048c*/ 	.word	0x000000ff
        /*0490*/ 	.word	0x000000e8
        /*0494*/ 	.short	0x0100
        /*0496*/ 	.byte	0x04
	.zero		1


	//   ....[59]....
        /*0498*/ 	.word	0x00000a20
        /*049c*/ 	.word	0x000000ff
        /*04a0*/ 	.word	0x00000230
        /*04a4*/ 	.short	0x0100
        /*04a6*/ 	.byte	0x04
	.zero		1


	//   ....[60]....
        /*04a8*/ 	.word	0x00000a30
        /*04ac*/ 	.word	0x000000ff
        /*04b0*/ 	.word	0x000000f0
        /*04b4*/ 	.short	0x0100
        /*04b6*/ 	.byte	0x04
	.zero		1


	//   ....[61]....
        /*04b8*/ 	.word	0x00000a40
        /*04bc*/ 	.word	0x000000ff
        /*04c0*/ 	.word	0x00000238
        /*04c4*/ 	.short	0x0100
        /*04c6*/ 	.byte	0x04
	.zero		1


	//   ....[62]....
        /*04c8*/ 	.word	0x00000a50
        /*04cc*/ 	.word	0x000000ff
        /*04d0*/ 	.word	0x000000f8
        /*04d4*/ 	.short	0x0100
        /*04d6*/ 	.byte	0x04
	.zero		1


	//   ....[63]....
        /*04d8*/ 	.word	0x00000a60
        /*04dc*/ 	.word	0x000000ff
        /*04e0*/ 	.word	0x00000240
        /*04e4*/ 	.short	0x0100
        /*04e6*/ 	.byte	0x04
	.zero		1


	//   ....[64]....
        /*04e8*/ 	.word	0x00000a70
        /*04ec*/ 	.word	0x000000ff
        /*04f0*/ 	.word	0x00000100
        /*04f4*/ 	.short	0x0100
        /*04f6*/ 	.byte	0x04
	.zero		1


	//   ....[65]....
        /*04f8*/ 	.word	0x00000a80
        /*04fc*/ 	.word	0x000000ff
        /*0500*/ 	.word	0x00000248
        /*0504*/ 	.short	0x0100
        /*0506*/ 	.byte	0x04
	.zero		1


	//   ....[66]....
        /*0508*/ 	.word	0x00000a90
        /*050c*/ 	.word	0x000000ff
        /*0510*/ 	.word	0x00000108
        /*0514*/ 	.short	0x0100
        /*0516*/ 	.byte	0x04
	.zero		1


	//   ....[67]....
        /*0518*/ 	.word	0x00000aa0
        /*051c*/ 	.word	0x000000ff
        /*0520*/ 	.word	0x00000250
        /*0524*/ 	.short	0x0100
        /*0526*/ 	.byte	0x04
	.zero		1


	//   ....[68]....
        /*0528*/ 	.word	0x00000ab0
        /*052c*/ 	.word	0x000000ff
        /*0530*/ 	.word	0x00000110
        /*0534*/ 	.short	0x0100
        /*0536*/ 	.byte	0x04
	.zero		1


	//   ....[69]....
        /*0538*/ 	.word	0x00000ac0
        /*053c*/ 	.word	0x000000ff
        /*0540*/ 	.word	0x00000258
        /*0544*/ 	.short	0x0100
        /*0546*/ 	.byte	0x04
	.zero		1


	//   ....[70]....
        /*0548*/ 	.word	0x00000ad0
        /*054c*/ 	.word	0x000000ff
        /*0550*/ 	.word	0x00000118
        /*0554*/ 	.short	0x0100
        /*0556*/ 	.byte	0x04
	.zero		1


	//   ....[71]....
        /*0558*/ 	.word	0x00000ae0
        /*055c*/ 	.word	0x000000ff
        /*0560*/ 	.word	0x00000260
        /*0564*/ 	.short	0x0100
        /*0566*/ 	.byte	0x04
	.zero		1


	//   ....[72]....
        /*0568*/ 	.word	0x00000af0
        /*056c*/ 	.word	0x000000ff
        /*0570*/ 	.word	0x00000120
        /*0574*/ 	.short	0x0100
        /*0576*/ 	.byte	0x04
	.zero		1


	//   ....[73]....
        /*0578*/ 	.word	0x00000b00
        /*057c*/ 	.word	0x000000ff
        /*0580*/ 	.word	0x00000268
        /*0584*/ 	.short	0x0100
        /*0586*/ 	.byte	0x04
	.zero		1


	//   ....[74]....
        /*0588*/ 	.word	0x00000b10
        /*058c*/ 	.word	0x000000ff
        /*0590*/ 	.word	0x00000128
        /*0594*/ 	.short	0x0100
        /*0596*/ 	.byte	0x04
	.zero		1


	//   ....[75]....
        /*0598*/ 	.word	0x00000b20
        /*059c*/ 	.word	0x000000ff
        /*05a0*/ 	.word	0x00000270
        /*05a4*/ 	.short	0x0100
        /*05a6*/ 	.byte	0x04
	.zero		1


	//   ....[76]....
        /*05a8*/ 	.word	0x00000b30
        /*05ac*/ 	.word	0x000000ff
        /*05b0*/ 	.word	0x00000130
        /*05b4*/ 	.short	0x0100
        /*05b6*/ 	.byte	0x04
	.zero		1


	//   ....[77]....
        /*05b8*/ 	.word	0x00000b40
        /*05bc*/ 	.word	0x000000ff
        /*05c0*/ 	.word	0x00000278
        /*05c4*/ 	.short	0x0100
        /*05c6*/ 	.byte	0x04
	.zero		1


	//   ....[78]....
        /*05c8*/ 	.word	0x00000b50
        /*05cc*/ 	.word	0x000000ff
        /*05d0*/ 	.word	0x00000138
        /*05d4*/ 	.short	0x0100
        /*05d6*/ 	.byte	0x04
	.zero		1


	//   ....[79]....
        /*05d8*/ 	.word	0x00000b60
        /*05dc*/ 	.word	0x000000ff
        /*05e0*/ 	.word	0x00000280
        /*05e4*/ 	.short	0x0100
        /*05e6*/ 	.byte	0x04
	.zero		1


	//   ....[80]....
        /*05e8*/ 	.word	0x00000b70
        /*05ec*/ 	.word	0x000000ff
        /*05f0*/ 	.word	0x00000140
        /*05f4*/ 	.short	0x0100
        /*05f6*/ 	.byte	0x04
	.zero		1


	//   ....[81]....
        /*05f8*/ 	.word	0x00000b80
        /*05fc*/ 	.word	0x000000ff
        /*0600*/ 	.word	0x00000288
        /*0604*/ 	.short	0x0100
        /*0606*/ 	.byte	0x04
	.zero		1


	//   ....[82]....
        /*0608*/ 	.word	0x00000cc0
        /*060c*/ 	.word	0x000000ff
        /*0610*/ 	.word	0x00000290
        /*0614*/ 	.short	0x0100
        /*0616*/ 	.byte	0x04
	.zero		1


	//   ....[83]....
        /*0618*/ 	.word	0x00000cd0
        /*061c*/ 	.word	0x000000ff
        /*0620*/ 	.word	0x00000298
        /*0624*/ 	.short	0x0100
        /*0626*/ 	.byte	0x04
	.zero		1


	//   ....[84]....
        /*0628*/ 	.word	0x00000dc0
        /*062c*/ 	.word	0x000000ff
        /*0630*/ 	.word	0x000002a0
        /*0634*/ 	.short	0x0100
        /*0636*/ 	.byte	0x04
	.zero		1


	//   ....[85]....
        /*0638*/ 	.word	0x00000dd0
        /*063c*/ 	.word	0x000000ff
        /*0640*/ 	.word	0x000002a8
        /*0644*/ 	.short	0x0100
        /*0646*/ 	.byte	0x04
	.zero		1


	//   ....[86]....
        /*0648*/ 	.word	0x00000f10
        /*064c*/ 	.word	0x000000ff
        /*0650*/ 	.word	0x000002b0
        /*0654*/ 	.short	0x0100
        /*0656*/ 	.byte	0x06
	.zero		1


	//   ....[87]....
        /*0658*/ 	.word	0x00000f20
        /*065c*/ 	.word	0x000000ff
        /*0660*/ 	.word	0x000002b8
        /*0664*/ 	.short	0x0100
        /*0666*/ 	.byte	0x06
	.zero		1


	//   ....[88]....
        /*0668*/ 	.word	0x00001060
        /*066c*/ 	.word	0x000000ff
        /*0670*/ 	.word	0x000002c0
        /*0674*/ 	.short	0x0100
        /*0676*/ 	.byte	0x04
	.zero		1


	//   ....[89]....
        /*0678*/ 	.word	0x00001070
        /*067c*/ 	.word	0x000000ff
        /*0680*/ 	.word	0x000002d0
        /*0684*/ 	.short	0x0100
        /*0686*/ 	.byte	0x04
	.zero		1


	//   ....[90]....
        /*0688*/ 	.word	0x00001080
        /*068c*/ 	.word	0x000000ff
        /*0690*/ 	.word	0x000002c8
        /*0694*/ 	.short	0x0100
        /*0696*/ 	.byte	0x04
	.zero		1


	//   ....[91]....
        /*0698*/ 	.word	0x00001090
        /*069c*/ 	.word	0x000000ff
        /*06a0*/ 	.word	0x000002d8
        /*06a4*/ 	.short	0x0100
        /*06a6*/ 	.byte	0x04
	.zero		1


	//   ....[92]....
        /*06a8*/ 	.word	0x00001190
        /*06ac*/ 	.word	0x000000ff
        /*06b0*/ 	.word	0x000002e0
        /*06b4*/ 	.short	0x0100
        /*06b6*/ 	.byte	0x06
	.zero		1


	//   ....[93]....
        /*06b8*/ 	.word	0x00001cb0
        /*06bc*/ 	.word	0x000000ff
        /*06c0*/ 	.word	0x00000148
        /*06c4*/ 	.short	0x010a
        /*06c6*/ 	.byte	0x04
	.zero		1


	//   ....[94]....
        /*06c8*/ 	.word	0x00001f30
        /*06cc*/ 	.word	0x000000ff
        /*06d0*/ 	.word	0x00000148
        /*06d4*/ 	.short	0x010a
        /*06d6*/ 	.byte	0x09
	.zero		1


	//   ....[95]....
        /*06d8*/ 	.word	0x000020e0
        /*06dc*/ 	.word	0x000000ff
        /*06e0*/ 	.word	0x00000148
        /*06e4*/ 	.short	0x010a
        /*06e6*/ 	.byte	0x07
	.zero		1


	//   ....[96]....
        /*06e8*/ 	.word	0x000022b0
        /*06ec*/ 	.word	0x000000ff
        /*06f0*/ 	.word	0x000002a8
        /*06f4*/ 	.short	0x0101
        /*06f6*/ 	.byte	0x19
	.zero		1


	//   ....[97]....
        /*06f8*/ 	.word	0x000022e0
        /*06fc*/ 	.word	0x000000ff
        /*0700*/ 	.word	0x00000148
        /*0704*/ 	.short	0x010a
        /*0706*/ 	.byte	0x04
	.zero		1


	//   ....[98]....
        /*0708*/ 	.word	0x00002500
        /*070c*/ 	.word	0x000000ff
        /*0710*/ 	.word	0x00000148
        /*0714*/ 	.short	0x010a
        /*0716*/ 	.byte	0x09
	.zero		1


	//   ....[99]....
        /*0718*/ 	.word	0x000026b0
        /*071c*/ 	.word	0x000000ff
        /*0720*/ 	.word	0x00000148
        /*0724*/ 	.short	0x010a
        /*0726*/ 	.byte	0x07
	.zero		1


	//   ....[100]....
        /*0728*/ 	.word	0x00002890
        /*072c*/ 	.word	0x000000ff
        /*0730*/ 	.word	0x000002b0
        /*0734*/ 	.short	0x010a
        /*0736*/ 	.byte	0x19
	.zero		1


	//   ....[101]....
        /*0738*/ 	.word	0x00002950
        /*073c*/ 	.word	0x000000ff
        /*0740*/ 	.word	0x00000000
        /*0744*/ 	.short	0x0101
        /*0746*/ 	.byte	0x04
	.zero		1


	//   ....[102]....
        /*0748*/ 	.word	0x00002f40
        /*074c*/ 	.word	0x000000ff
        /*0750*/ 	.word	0x00000000
        /*0754*/ 	.short	0x010a
        /*0756*/ 	.byte	0x04
	.zero		1


	//   ....[103]....
        /*0758*/ 	.word	0x00002fe0
        /*075c*/ 	.word	0x000000ff
        /*0760*/ 	.word	0x00000000
        /*0764*/ 	.short	0x010a
        /*0766*/ 	.byte	0x05
	.zero		1


	//   ....[104]....
        /*0768*/ 	.word	0x00003080
        /*076c*/ 	.word	0x000000ff
        /*0770*/ 	.word	0x00000000
        /*0774*/ 	.short	0x010a
        /*0776*/ 	.byte	0x05
	.zero		1


	//   ....[105]....
        /*0778*/ 	.word	0x00003120
        /*077c*/ 	.word	0x000000ff
        /*0780*/ 	.word	0x00000000
        /*0784*/ 	.short	0x010a
        /*0786*/ 	.byte	0x05
	.zero		1


	//   ....[106]....
        /*0788*/ 	.word	0x000031c0
        /*078c*/ 	.word	0x000000ff
        /*0790*/ 	.word	0x00000000
        /*0794*/ 	.short	0x010a
        /*0796*/ 	.byte	0x05
	.zero		1


	//   ....[107]....
        /*0798*/ 	.word	0x00003260
        /*079c*/ 	.word	0x000000ff
        /*07a0*/ 	.word	0x00000000
        /*07a4*/ 	.short	0x010a
        /*07a6*/ 	.byte	0x05
	.zero		1


	//   ....[108]....
        /*07a8*/ 	.word	0x00003300
        /*07ac*/ 	.word	0x000000ff
        /*07b0*/ 	.word	0x00000000
        /*07b4*/ 	.short	0x010a
        /*07b6*/ 	.byte	0x05
	.zero		1


	//   ....[109]....
        /*07b8*/ 	.word	0x000033a0
        /*07bc*/ 	.word	0x000000ff
        /*07c0*/ 	.word	0x00000000
        /*07c4*/ 	.short	0x010a
        /*07c6*/ 	.byte	0x05
	.zero		1


	//   ....[110]....
        /*07c8*/ 	.word	0x00003440
        /*07cc*/ 	.word	0x000000ff
        /*07d0*/ 	.word	0x00000000
        /*07d4*/ 	.short	0x010a
        /*07d6*/ 	.byte	0x05
	.zero		1


	//   ....[111]....
        /*07d8*/ 	.word	0x000034e0
        /*07dc*/ 	.word	0x000000ff
        /*07e0*/ 	.word	0x00000000
        /*07e4*/ 	.short	0x010a
        /*07e6*/ 	.byte	0x05
	.zero		1


	//   ....[112]....
        /*07e8*/ 	.word	0x00003580
        /*07ec*/ 	.word	0x000000ff
        /*07f0*/ 	.word	0x00000000
        /*07f4*/ 	.short	0x010a
        /*07f6*/ 	.byte	0x05
	.zero		1


	//   ....[113]....
        /*07f8*/ 	.word	0x00003620
        /*07fc*/ 	.word	0x000000ff
        /*0800*/ 	.word	0x00000000
        /*0804*/ 	.short	0x010a
        /*0806*/ 	.byte	0x05
	.zero		1


	//   ....[114]....
        /*0808*/ 	.word	0x000036c0
        /*080c*/ 	.word	0x000000ff
        /*0810*/ 	.word	0x00000000
        /*0814*/ 	.short	0x010a
        /*0816*/ 	.byte	0x05
	.zero		1


	//   ....[115]....
        /*0818*/ 	.word	0x00003760
        /*081c*/ 	.word	0x000000ff
        /*0820*/ 	.word	0x00000000
        /*0824*/ 	.short	0x010a
        /*0826*/ 	.byte	0x05
	.zero		1


	//   ....[116]....
        /*0828*/ 	.word	0x00003800
        /*082c*/ 	.word	0x000000ff
        /*0830*/ 	.word	0x00000000
        /*0834*/ 	.short	0x010a
        /*0836*/ 	.byte	0x05
	.zero		1


	//   ....[117]....
        /*0838*/ 	.word	0x000038a0
        /*083c*/ 	.word	0x000000ff
        /*0840*/ 	.word	0x00000000
        /*0844*/ 	.short	0x010a
        /*0846*/ 	.byte	0x05
	.zero		1


	//   ....[118]....
        /*0848*/ 	.word	0x00003940
        /*084c*/ 	.word	0x000000ff
        /*0850*/ 	.word	0x00000000
        /*0854*/ 	.short	0x010a
        /*0856*/ 	.byte	0x05
	.zero		1


	//   ....[119]....
        /*0858*/ 	.word	0x000039e0
        /*085c*/ 	.word	0x000000ff
        /*0860*/ 	.word	0x00000000
        /*0864*/ 	.short	0x010a
        /*0866*/ 	.byte	0x05
	.zero		1


	//   ....[120]....
        /*0868*/ 	.word	0x00003a80
        /*086c*/ 	.word	0x000000ff
        /*0870*/ 	.word	0x00000000
        /*0874*/ 	.short	0x010a
        /*0876*/ 	.byte	0x05
	.zero		1


	//   ....[121]....
        /*0878*/ 	.word	0x00003b20
        /*087c*/ 	.word	0x000000ff
        /*0880*/ 	.word	0x00000000
        /*0884*/ 	.short	0x010a
        /*0886*/ 	.byte	0x05
	.zero		1


	//   ....[122]....
        /*0888*/ 	.word	0x00003bc0
        /*088c*/ 	.word	0x000000ff
        /*0890*/ 	.word	0x00000000
        /*0894*/ 	.short	0x010a
        /*0896*/ 	.byte	0x05
	.zero		1


	//   ....[123]....
        /*0898*/ 	.word	0x00003c60
        /*089c*/ 	.word	0x000000ff
        /*08a0*/ 	.word	0x00000000
        /*08a4*/ 	.short	0x010a
        /*08a6*/ 	.byte	0x05
	.zero		1


	//   ....[124]....
        /*08a8*/ 	.word	0x00003d00
        /*08ac*/ 	.word	0x000000ff
        /*08b0*/ 	.word	0x00000000
        /*08b4*/ 	.short	0x010a
        /*08b6*/ 	.byte	0x05
	.zero		1


	//   ....[125]....
        /*08b8*/ 	.word	0x00003da0
        /*08bc*/ 	.word	0x000000ff
        /*08c0*/ 	.word	0x00000000
        /*08c4*/ 	.short	0x010a
        /*08c6*/ 	.byte	0x05
	.zero		1


	//   ....[126]....
        /*08c8*/ 	.word	0x00003e40
        /*08cc*/ 	.word	0x000000ff
        /*08d0*/ 	.word	0x00000000
        /*08d4*/ 	.short	0x010a
        /*08d6*/ 	.byte	0x05
	.zero		1


	//   ....[127]....
        /*08d8*/ 	.word	0x00003ee0
        /*08dc*/ 	.word	0x000000ff
        /*08e0*/ 	.word	0x00000000
        /*08e4*/ 	.short	0x010a
        /*08e6*/ 	.byte	0x05
	.zero		1


	//   ....[128]....
        /*08e8*/ 	.word	0x00003f80
        /*08ec*/ 	.word	0x000000ff
        /*08f0*/ 	.word	0x00000000
        /*08f4*/ 	.short	0x010a
        /*08f6*/ 	.byte	0x05
	.zero		1


	//   ....[129]....
        /*08f8*/ 	.word	0x00004020
        /*08fc*/ 	.word	0x000000ff
        /*0900*/ 	.word	0x00000000
        /*0904*/ 	.short	0x010a
        /*0906*/ 	.byte	0x05
	.zero		1


	//   ....[130]....
        /*0908*/ 	.word	0x000040c0
        /*090c*/ 	.word	0x000000ff
        /*0910*/ 	.word	0x00000000
        /*0914*/ 	.short	0x010a
        /*0916*/ 	.byte	0x05
	.zero		1


	//   ....[131]....
        /*0918*/ 	.word	0x00004160
        /*091c*/ 	.word	0x000000ff
        /*0920*/ 	.word	0x00000000
        /*0924*/ 	.short	0x010a
        /*0926*/ 	.byte	0x05
	.zero		1


	//   ....[132]....
        /*0928*/ 	.word	0x00004200
        /*092c*/ 	.word	0x000000ff
        /*0930*/ 	.word	0x00000000
        /*0934*/ 	.short	0x010a
        /*0936*/ 	.byte	0x05
	.zero		1


	//   ....[133]....
        /*0938*/ 	.word	0x000042a0
        /*093c*/ 	.word	0x000000ff
        /*0940*/ 	.word	0x00000000
        /*0944*/ 	.short	0x010a
        /*0946*/ 	.byte	0x05
	.zero		1


	//   ....[134]....
        /*0948*/ 	.word	0x00004340
        /*094c*/ 	.word	0x000000ff
        /*0950*/ 	.word	0x00000000
        /*0954*/ 	.short	0x010a
        /*0956*/ 	.byte	0x05
	.zero		1


	//   ....[135]....
        /*0958*/ 	.word	0x000043e0
        /*095c*/ 	.word	0x000000ff
        /*0960*/ 	.word	0x00000000
        /*0964*/ 	.short	0x010a
        /*0966*/ 	.byte	0x05
	.zero		1


	//   ....[136]....
        /*0968*/ 	.word	0x00004480
        /*096c*/ 	.word	0x000000ff
        /*0970*/ 	.word	0x00000000
        /*0974*/ 	.short	0x010a
        /*0976*/ 	.byte	0x05
	.zero		1


	//   ....[137]....
        /*0978*/ 	.word	0x00004520
        /*097c*/ 	.word	0x000000ff
        /*0980*/ 	.word	0x00000000
        /*0984*/ 	.short	0x010a
        /*0986*/ 	.byte	0x05
	.zero		1


	//   ....[138]....
        /*0988*/ 	.word	0x000045c0
        /*098c*/ 	.word	0x000000ff
        /*0990*/ 	.word	0x00000000
        /*0994*/ 	.short	0x010a
        /*0996*/ 	.byte	0x05
	.zero		1


	//   ....[139]....
        /*0998*/ 	.word	0x00004660
        /*099c*/ 	.word	0x000000ff
        /*09a0*/ 	.word	0x00000000
        /*09a4*/ 	.short	0x010a
        /*09a6*/ 	.byte	0x05
	.zero		1


	//   ....[140]....
        /*09a8*/ 	.word	0x00004700
        /*09ac*/ 	.word	0x000000ff
        /*09b0*/ 	.word	0x00000000
        /*09b4*/ 	.short	0x010a
        /*09b6*/ 	.byte	0x05
	.zero		1


	//   ....[141]....
        /*09b8*/ 	.word	0x000047a0
        /*09bc*/ 	.word	0x000000ff
        /*09c0*/ 	.word	0x00000000
        /*09c4*/ 	.short	0x010a
        /*09c6*/ 	.byte	0x05
	.zero		1


	//   ....[142]....
        /*09c8*/ 	.word	0x00004850
        /*09cc*/ 	.word	0x00000000
        /*09d0*/ 	.word	0x00000000
        /*09d4*/ 	.short	0x010a
        /*09d6*/ 	.byte	0xff
	.zero		1


	//   ....[143]....
        /*09d8*/ 	.word	0x000049a0
        /*09dc*/ 	.word	0x000000ff
        /*09e0*/ 	.word	0x000002b8
        /*09e4*/ 	.short	0x010a
        /*09e6*/ 	.byte	0x04
	.zero		1


	//   ....[144]....
        /*09e8*/ 	.word	0x00004a40
        /*09ec*/ 	.word	0x000000ff
        /*09f0*/ 	.word	0x000002b0
        /*09f4*/ 	.short	0x010a
        /*09f6*/ 	.byte	0x04
	.zero		1


	//   ....[145]....
        /*09f8*/ 	.word	0x00004ae0
        /*09fc*/ 	.word	0x000000ff
        /*0a00*/ 	.word	0x00000000
        /*0a04*/ 	.short	0x0101
        /*0a06*/ 	.byte	0x05
	.zero		1


	//   ....[146]....
        /*0a08*/ 	.word	0x00004b20
        /*0a0c*/ 	.word	0x000000ff
        /*0a10*/ 	.word	0x000002b8
        /*0a14*/ 	.short	0x0106
        /*0a16*/ 	.byte	0x04
	.zero		1


	//   ....[147]....
        /*0a18*/ 	.word	0x00004b60
        /*0a1c*/ 	.word	0x00000000
        /*0a20*/ 	.word	0x000002b8
        /*0a24*/ 	.short	0x010a
        /*0a26*/ 	.byte	0xff
	.zero		1


	//   ....[148]....
        /*0a28*/ 	.word	0x00004db0
        /*0a2c*/ 	.word	0x000000ff
        /*0a30*/ 	.word	0x00000008
        /*0a34*/ 	.short	0x010a
        /*0a36*/ 	.byte	0x05
	.zero		1


	//   ....[149]....
        /*0a38*/ 	.word	0x00004dd0
        /*0a3c*/ 	.word	0x000000ff
        /*0a40*/ 	.word	0x00000008
        /*0a44*/ 	.short	0x010a
        /*0a46*/ 	.byte	0x05
	.zero		1


	//   ....[150]....
        /*0a48*/ 	.word	0x00004f60
        /*0a4c*/ 	.word	0x000000ff
        /*0a50*/ 	.word	0x00000008
        /*0a54*/ 	.short	0x010a
        /*0a56*/ 	.byte	0x05
	.zero		1


	//   ....[151]....
        /*0a58*/ 	.word	0x00004f80
        /*0a5c*/ 	.word	0x000000ff
        /*0a60*/ 	.word	0x00000008
        /*0a64*/ 	.short	0x010a
        /*0a66*/ 	.byte	0x05
	.zero		1


	//   ....[152]....
        /*0a68*/ 	.word	0x00005040
        /*0a6c*/ 	.word	0x000000ff
        /*0a70*/ 	.word	0x00000000
        /*0a74*/ 	.short	0x0101
        /*0a76*/ 	.byte	0x04
	.zero		1


	//   ....[153]....
        /*0a78*/ 	.word	0x00005370
        /*0a7c*/ 	.word	0x000000ff
        /*0a80*/ 	.word	0x000002b0
        /*0a84*/ 	.short	0x010a
        /*0a86*/ 	.byte	0x0e
	.zero		1


	//   ....[154]....
        /*0a88*/ 	.word	0x00005410
        /*0a8c*/ 	.word	0x000000ff
        /*0a90*/ 	.word	0x00000000
        /*0a94*/ 	.short	0x0101
        /*0a96*/ 	.byte	0x18
	.zero		1


	//   ....[155]....
        /*0a98*/ 	.word	0x00005450
        /*0a9c*/ 	.word	0x000000ff
        /*0aa0*/ 	.word	0x000002d0
        /*0aa4*/ 	.short	0x010a
        /*0aa6*/ 	.byte	0x13
	.zero		1


	//   ....[156]....
        /*0aa8*/ 	.word	0x000054f0
        /*0aac*/ 	.word	0x000000ff
        /*0ab0*/ 	.word	0x00000000
        /*0ab4*/ 	.short	0x010a
        /*0ab6*/ 	.byte	0x04
	.zero		1


	//   ....[157]....
        /*0ab8*/ 	.word	0x00005540
        /*0abc*/ 	.word	0x000000ff
        /*0ac0*/ 	.word	0x00000000
        /*0ac4*/ 	.short	0x010a
        /*0ac6*/ 	.byte	0x0b
	.zero		1


	//   ....[158]....
        /*0ac8*/ 	.word	0x00005670
        /*0acc*/ 	.word	0x000000ff
        /*0ad0*/ 	.word	0x00000000
        /*0ad4*/ 	.short	0x010a
        /*0ad6*/ 	.byte	0x05
	.zero		1


	//   ....[159]....
        /*0ad8*/ 	.word	0x00005870
        /*0adc*/ 	.word	0x000000ff
        /*0ae0*/ 	.word	0x00000000
        /*0ae4*/ 	.short	0x010a
        /*0ae6*/ 	.byte	0x04
	.zero		1


	//   ....[160]....
        /*0ae8*/ 	.word	0x00005910
        /*0aec*/ 	.word	0x00000000
        /*0af0*/ 	.word	0x00000000
        /*0af4*/ 	.short	0x010a
        /*0af6*/ 	.byte	0xff
	.zero		1


	//   ....[161]....
        /*0af8*/ 	.word	0x00005950
        /*0afc*/ 	.word	0x00000000
        /*0b00*/ 	.word	0x00000000
        /*0b04*/ 	.short	0x010a
        /*0b06*/ 	.byte	0xff
	.zero		1


	//   ....[162]....
        /*0b08*/ 	.word	0x000059c0
        /*0b0c*/ 	.word	0x000000ff
        /*0b10*/ 	.word	0x00000000
        /*0b14*/ 	.short	0x0101
        /*0b16*/ 	.byte	0x04
	.zero		1


	//   ....[163]....
        /*0b18*/ 	.word	0x00005a00
        /*0b1c*/ 	.word	0x000000ff
        /*0b20*/ 	.word	0x000002e0
        /*0b24*/ 	.short	0x010a
        /*0b26*/ 	.byte	0x0e
	.zero		1


	//   ....[164]....
        /*0b28*/ 	.word	0x00005a70
        /*0b2c*/ 	.word	0x000000ff
        /*0b30*/ 	.word	0x00000000
        /*0b34*/ 	.short	0x0101
        /*0b36*/ 	.byte	0x04
	.zero		1


	//   ....[165]....
        /*0b38*/ 	.word	0x00005f10
        /*0b3c*/ 	.word	0x000000ff
        /*0b40*/ 	.word	0x000002b0
        /*0b44*/ 	.short	0x010a
        /*0b46*/ 	.byte	0x13
	.zero		1


	//   ....[166]....
        /*0b48*/ 	.word	0x00005fb0
        /*0b4c*/ 	.word	0x000000ff
        /*0b50*/ 	.word	0x00000000
        /*0b54*/ 	.short	0x0101
        /*0b56*/ 	.byte	0x20
	.zero		1


	//   ....[167]....
        /*0b58*/ 	.word	0x000064f0
        /*0b5c*/ 	.word	0x000000ff
        /*0b60*/ 	.word	0x000002a8
        /*0b64*/ 	.short	0x010a
        /*0b66*/ 	.byte	0x13
	.zero		1


	//   ....[168]....
        /*0b68*/ 	.word	0x00006680
        /*0b6c*/ 	.word	0x000000ff
        /*0b70*/ 	.word	0x00000298
        /*0b74*/ 	.short	0x010a
        /*0b76*/ 	.byte	0x13
	.zero		1


	//   ....[169]....
        /*0b78*/ 	.word	0x00006970
        /*0b7c*/ 	.word	0x000000ff
        /*0b80*/ 	.word	0x00000290
        /*0b84*/ 	.short	0x010b
        /*0b86*/ 	.byte	0x13
	.zero		1


	//   ....[170]....
        /*0b88*/ 	.word	0x00006980
        /*0b8c*/ 	.word	0x000000ff
        /*0b90*/ 	.word	0x00000000
        /*0b94*/ 	.short	0x0101
        /*0b96*/ 	.byte	0x21
	.zero		1


	//   ....[171]....
        /*0b98*/ 	.word	0x000069c0
        /*0b9c*/ 	.word	0x00000000
        /*0ba0*/ 	.word	0x00000298
        /*0ba4*/ 	.short	0x010a
        /*0ba6*/ 	.byte	0xff
	.zero		1


	//   ....[172]....
        /*0ba8*/ 	.word	0x00006d10
        /*0bac*/ 	.word	0x000000ff
        /*0bb0*/ 	.word	0x000002b0
        /*0bb4*/ 	.short	0x010a
        /*0bb6*/ 	.byte	0x2c
	.zero		1


	//   ....[173]....
        /*0bb8*/ 	.word	0x00006de0
        /*0bbc*/ 	.word	0x000000ff
        /*0bc0*/ 	.word	0x00000000
        /*0bc4*/ 	.short	0x0101
        /*0bc6*/ 	.byte	0x04
	.zero		1


	//   ....[174]....
        /*0bc8*/ 	.word	0x00007940
        /*0bcc*/ 	.word	0x000000ff
        /*0bd0*/ 	.word	0x00000290
        /*0bd4*/ 	.short	0x010a
        /*0bd6*/ 	.byte	0x2c
	.zero		1


	//   ....[175]....
        /*0bd8*/ 	.word	0x00007950
        /*0bdc*/ 	.word	0x000000a5
        /*0be0*/ 	.word	0x000002c0
        /*0be4*/ 	.short	0x010a
        /*0be6*/ 	.byte	0xff
	.zero		1


	//   ....[176]....
        /*0be8*/ 	.word	0x00007ae0
        /*0bec*/ 	.word	0x000000ff
        /*0bf0*/ 	.word	0x00000290
        /*0bf4*/ 	.short	0x010a
        /*0bf6*/ 	.byte	0x2c
	.zero		1


	//   ....[177]....
        /*0bf8*/ 	.word	0x00007bf0
        /*0bfc*/ 	.word	0x000000ff
        /*0c00*/ 	.word	0x00000000
        /*0c04*/ 	.short	0x0101
        /*0c06*/ 	.byte	0x04
	.zero		1


	//   ....[178]....
        /*0c08*/ 	.word	0x00007c50
        /*0c0c*/ 	.word	0x000000a5
        /*0c10*/ 	.word	0x000002c0
        /*0c14*/ 	.short	0x010a
        /*0c16*/ 	.byte	0xff
	.zero		1


	//   ....[179]....
        /*0c18*/ 	.word	0x00007ef0
        /*0c1c*/ 	.word	0x000000a5
        /*0c20*/ 	.word	0x00000000
        /*0c24*/ 	.short	0x0101
        /*0c26*/ 	.byte	0xff
	.zero		1


	//   ....[180]....
        /*0c28*/ 	.word	0x00009180
        /*0c2c*/ 	.word	0x00000000
        /*0c30*/ 	.word	0x00000148
        /*0c34*/ 	.short	0x010a
        /*0c36*/ 	.byte	0xff
	.zero		1


	//   ....[181]....
        /*0c38*/ 	.word	0x000091e0
        /*0c3c*/ 	.word	0x00000000
        /*0c40*/ 	.word	0x00000148
        /*0c44*/ 	.short	0x010a
        /*0c46*/ 	.byte	0xff
	.zero		1


	//   ....[182]....
        /*0c48*/ 	.word	0x00009240
        /*0c4c*/ 	.word	0x00000000
        /*0c50*/ 	.word	0x000002b0
        /*0c54*/ 	.short	0x010a
        /*0c56*/ 	.byte	0xff
	.zero		1


	//   ....[183]....
        /*0c58*/ 	.word	0x000092a0
        /*0c5c*/ 	.word	0x00000000
        /*0c60*/ 	.word	0x00000000
        /*0c64*/ 	.short	0x010a
        /*0c66*/ 	.byte	0xff
	.zero		1


	//   ....[184]....
        /*0c68*/ 	.word	0x00009300
        /*0c6c*/ 	.word	0x00000000
        /*0c70*/ 	.word	0x00000000
        /*0c74*/ 	.short	0x010a
        /*0c76*/ 	.byte	0xff
	.zero		1


	//   ....[185]....
        /*0c78*/ 	.word	0x00009360
        /*0c7c*/ 	.word	0x00000000
        /*0c80*/ 	.word	0x00000000
        /*0c84*/ 	.short	0x010a
        /*0c86*/ 	.byte	0xff
	.zero		1


	//   ....[186]....
        /*0c88*/ 	.word	0x000093c0
        /*0c8c*/ 	.word	0x00000000
        /*0c90*/ 	.word	0x00000000
        /*0c94*/ 	.short	0x010a
        /*0c96*/ 	.byte	0xff
	.zero		1


	//   ....[187]....
        /*0c98*/ 	.word	0x00009420
        /*0c9c*/ 	.word	0x00000000
        /*0ca0*/ 	.word	0x00000000
        /*0ca4*/ 	.short	0x010a
        /*0ca6*/ 	.byte	0xff
	.zero		1


	//   ....[188]....
        /*0ca8*/ 	.word	0x00009480
        /*0cac*/ 	.word	0x00000000
        /*0cb0*/ 	.word	0x00000000
        /*0cb4*/ 	.short	0x010a
        /*0cb6*/ 	.byte	0xff
	.zero		1


	//   ....[189]....
        /*0cb8*/ 	.word	0x000094e0
        /*0cbc*/ 	.word	0x00000000
        /*0cc0*/ 	.word	0x00000000
        /*0cc4*/ 	.short	0x010a
        /*0cc6*/ 	.byte	0xff
	.zero		1


	//   ....[190]....
        /*0cc8*/ 	.word	0x00009540
        /*0ccc*/ 	.word	0x00000000
        /*0cd0*/ 	.word	0x00000000
        /*0cd4*/ 	.short	0x010a
        /*0cd6*/ 	.byte	0xff
	.zero		1


	//   ....[191]....
        /*0cd8*/ 	.word	0x000095a0
        /*0cdc*/ 	.word	0x00000000
        /*0ce0*/ 	.word	0x00000000
        /*0ce4*/ 	.short	0x010a
        /*0ce6*/ 	.byte	0xff
	.zero		1


	//   ....[192]....
        /*0ce8*/ 	.word	0x00009600
        /*0cec*/ 	.word	0x00000000
        /*0cf0*/ 	.word	0x00000000
        /*0cf4*/ 	.short	0x010a
        /*0cf6*/ 	.byte	0xff
	.zero		1


	//   ....[193]....
        /*0cf8*/ 	.word	0x00009660
        /*0cfc*/ 	.word	0x00000000
        /*0d00*/ 	.word	0x00000000
        /*0d04*/ 	.short	0x010a
        /*0d06*/ 	.byte	0xff
	.zero		1


	//   ....[194]....
        /*0d08*/ 	.word	0x000096c0
        /*0d0c*/ 	.word	0x00000000
        /*0d10*/ 	.word	0x00000000
        /*0d14*/ 	.short	0x010a
        /*0d16*/ 	.byte	0xff
	.zero		1


	//   ....[195]....
        /*0d18*/ 	.word	0x00009720
        /*0d1c*/ 	.word	0x00000000
        /*0d20*/ 	.word	0x00000000
        /*0d24*/ 	.short	0x010a
        /*0d26*/ 	.byte	0xff
	.zero		1


	//   ....[196]....
        /*0d28*/ 	.word	0x00009780
        /*0d2c*/ 	.word	0x00000000
        /*0d30*/ 	.word	0x00000000
        /*0d34*/ 	.short	0x010a
        /*0d36*/ 	.byte	0xff
	.zero		1


	//   ....[197]....
        /*0d38*/ 	.word	0x000097e0
        /*0d3c*/ 	.word	0x00000000
        /*0d40*/ 	.word	0x00000000
        /*0d44*/ 	.short	0x010a
        /*0d46*/ 	.byte	0xff
	.zero		1


	//   ....[198]....
        /*0d48*/ 	.word	0x00009840
        /*0d4c*/ 	.word	0x00000000
        /*0d50*/ 	.word	0x00000000
        /*0d54*/ 	.short	0x010a
        /*0d56*/ 	.byte	0xff
	.zero		1


	//   ....[199]....
        /*0d58*/ 	.word	0x000098a0
        /*0d5c*/ 	.word	0x00000000
        /*0d60*/ 	.word	0x00000000
        /*0d64*/ 	.short	0x010a
        /*0d66*/ 	.byte	0xff
	.zero		1


	//   ....[200]....
        /*0d68*/ 	.word	0x00009900
        /*0d6c*/ 	.word	0x00000000
        /*0d70*/ 	.word	0x00000000
        /*0d74*/ 	.short	0x010a
        /*0d76*/ 	.byte	0xff
	.zero		1


	//   ....[201]....
        /*0d78*/ 	.word	0x00009960
        /*0d7c*/ 	.word	0x00000000
        /*0d80*/ 	.word	0x00000000
        /*0d84*/ 	.short	0x010a
        /*0d86*/ 	.byte	0xff
	.zero		1


	//   ....[202]....
        /*0d88*/ 	.word	0x000099c0
        /*0d8c*/ 	.word	0x00000000
        /*0d90*/ 	.word	0x00000000
        /*0d94*/ 	.short	0x010a
        /*0d96*/ 	.byte	0xff
	.zero		1


	//   ....[203]....
        /*0d98*/ 	.word	0x00009a20
        /*0d9c*/ 	.word	0x00000000
        /*0da0*/ 	.word	0x00000000
        /*0da4*/ 	.short	0x010a
        /*0da6*/ 	.byte	0xff
	.zero		1


	//   ....[204]....
        /*0da8*/ 	.word	0x00009a80
        /*0dac*/ 	.word	0x00000000
        /*0db0*/ 	.word	0x00000000
        /*0db4*/ 	.short	0x010a
        /*0db6*/ 	.byte	0xff
	.zero		1


	//   ....[205]....
        /*0db8*/ 	.word	0x00009ae0
        /*0dbc*/ 	.word	0x00000000
        /*0dc0*/ 	.word	0x00000000
        /*0dc4*/ 	.short	0x010a
        /*0dc6*/ 	.byte	0xff
	.zero		1


	//   ....[206]....
        /*0dc8*/ 	.word	0x00009b40
        /*0dcc*/ 	.word	0x00000000
        /*0dd0*/ 	.word	0x00000000
        /*0dd4*/ 	.short	0x010a
        /*0dd6*/ 	.byte	0xff
	.zero		1


	//   ....[207]....
        /*0dd8*/ 	.word	0x00009ba0
        /*0ddc*/ 	.word	0x00000000
        /*0de0*/ 	.word	0x00000000
        /*0de4*/ 	.short	0x010a
        /*0de6*/ 	.byte	0xff
	.zero		1


	//   ....[208]....
        /*0de8*/ 	.word	0x00009c00
        /*0dec*/ 	.word	0x00000000
        /*0df0*/ 	.word	0x00000000
        /*0df4*/ 	.short	0x010a
        /*0df6*/ 	.byte	0xff
	.zero		1


	//   ....[209]....
        /*0df8*/ 	.word	0x00009c60
        /*0dfc*/ 	.word	0x00000000
        /*0e00*/ 	.word	0x00000000
        /*0e04*/ 	.short	0x010a
        /*0e06*/ 	.byte	0xff
	.zero		1


	//   ....[210]....
        /*0e08*/ 	.word	0x00009cc0
        /*0e0c*/ 	.word	0x00000000
        /*0e10*/ 	.word	0x00000000
        /*0e14*/ 	.short	0x010a
        /*0e16*/ 	.byte	0xff
	.zero		1


	//   ....[211]....
        /*0e18*/ 	.word	0x00009d20
        /*0e1c*/ 	.word	0x00000000
        /*0e20*/ 	.word	0x00000000
        /*0e24*/ 	.short	0x010a
        /*0e26*/ 	.byte	0xff
	.zero		1


	//   ....[212]....
        /*0e28*/ 	.word	0x00009d80
        /*0e2c*/ 	.word	0x00000000
        /*0e30*/ 	.word	0x00000000
        /*0e34*/ 	.short	0x010a
        /*0e36*/ 	.byte	0xff
	.zero		1


	//   ....[213]....
        /*0e38*/ 	.word	0x00009de0
        /*0e3c*/ 	.word	0x00000000
        /*0e40*/ 	.word	0x00000000
        /*0e44*/ 	.short	0x010a
        /*0e46*/ 	.byte	0xff
	.zero		1


	//   ....[214]....
        /*0e48*/ 	.word	0x00009e40
        /*0e4c*/ 	.word	0x00000000
        /*0e50*/ 	.word	0x00000000
        /*0e54*/ 	.short	0x010a
        /*0e56*/ 	.byte	0xff
	.zero		1


	//   ....[215]....
        /*0e58*/ 	.word	0x00009ea0
        /*0e5c*/ 	.word	0x00000000
        /*0e60*/ 	.word	0x00000000
        /*0e64*/ 	.short	0x010a
        /*0e66*/ 	.byte	0xff
	.zero		1


	//   ....[216]....
        /*0e68*/ 	.word	0x00009f00
        /*0e6c*/ 	.word	0x00000000
        /*0e70*/ 	.word	0x00000000
        /*0e74*/ 	.short	0x010a
        /*0e76*/ 	.byte	0xff
	.zero		1


	//   ....[217]....
        /*0e78*/ 	.word	0x00009f60
        /*0e7c*/ 	.word	0x00000000
        /*0e80*/ 	.word	0x00000000
        /*0e84*/ 	.short	0x010a
        /*0e86*/ 	.byte	0xff
	.zero		1


	//   ....[218]....
        /*0e88*/ 	.word	0x00009fc0
        /*0e8c*/ 	.word	0x00000000
        /*0e90*/ 	.word	0x00000000
        /*0e94*/ 	.short	0x010a
        /*0e96*/ 	.byte	0xff
	.zero		1


	//   ....[219]....
        /*0e98*/ 	.word	0x0000a020
        /*0e9c*/ 	.word	0x00000000
        /*0ea0*/ 	.word	0x00000000
        /*0ea4*/ 	.short	0x010a
        /*0ea6*/ 	.byte	0xff
	.zero		1


	//   ....[220]....
        /*0ea8*/ 	.word	0x0000a080
        /*0eac*/ 	.word	0x00000000
        /*0eb0*/ 	.word	0x00000000
        /*0eb4*/ 	.short	0x010a
        /*0eb6*/ 	.byte	0xff
	.zero		1


	//   ....[221]....
        /*0eb8*/ 	.word	0x0000a0e0
        /*0ebc*/ 	.word	0x00000000
        /*0ec0*/ 	.word	0x00000000
        /*0ec4*/ 	.short	0x010a
        /*0ec6*/ 	.byte	0xff
	.zero		1


	//   ....[222]....
        /*0ec8*/ 	.word	0x0000a140
        /*0ecc*/ 	.word	0x00000000
        /*0ed0*/ 	.word	0x00000000
        /*0ed4*/ 	.short	0x010a
        /*0ed6*/ 	.byte	0xff
	.zero		1


	//   ....[223]....
        /*0ed8*/ 	.word	0x0000a1a0
        /*0edc*/ 	.word	0x00000004
        /*0ee0*/ 	.word	0x000002b8
        /*0ee4*/ 	.short	0x010a
        /*0ee6*/ 	.byte	0xff
	.zero		1


	//   ....[224]....
        /*0ee8*/ 	.word	0x0000a200
        /*0eec*/ 	.word	0x00000004
        /*0ef0*/ 	.word	0x000002b0
        /*0ef4*/ 	.short	0x010a
        /*0ef6*/ 	.byte	0xff
	.zero		1


	//   ....[225]....
        /*0ef8*/ 	.word	0x0000a260
        /*0efc*/ 	.word	0x00000005
        /*0f00*/ 	.word	0x00000008
        /*0f04*/ 	.short	0x010a
        /*0f06*/ 	.byte	0xff
	.zero		1


	//   ....[226]....
        /*0f08*/ 	.word	0x0000a350
        /*0f0c*/ 	.word	0x00000003
        /*0f10*/ 	.word	0x00000008
        /*0f14*/ 	.short	0x010a
        /*0f16*/ 	.byte	0xff
	.zero		1


	//   ....[227]....
        /*0f18*/ 	.word	0x0000a3b0
        /*0f1c*/ 	.word	0x00000004
        /*0f20*/ 	.word	0x000002b0
        /*0f24*/ 	.short	0x010a
        /*0f26*/ 	.byte	0xff
	.zero		1


	//   ....[228]....
        /*0f28*/ 	.word	0x0000a410
        /*0f2c*/ 	.word	0x00000004
        /*0f30*/ 	.word	0x000002d0
        /*0f34*/ 	.short	0x010a
        /*0f36*/ 	.byte	0xff
	.zero		1


	//   ....[229]....
        /*0f38*/ 	.word	0x0000a470
        /*0f3c*/ 	.word	0x00000004
        /*0f40*/ 	.word	0x00000000
        /*0f44*/ 	.short	0x010a
        /*0f46*/ 	.byte	0xff
	.zero		1


	//   ....[230]....
        /*0f48*/ 	.word	0x0000a4d0
        /*0f4c*/ 	.word	0x00000000
        /*0f50*/ 	.word	0x00000000
        /*0f54*/ 	.short	0x010a
        /*0f56*/ 	.byte	0xff
	.zero		1


	//   ....[231]....
        /*0f58*/ 	.word	0x0000a530
        /*0f5c*/ 	.word	0x00000000
        /*0f60*/ 	.word	0x000002e0
        /*0f64*/ 	.short	0x010a
        /*0f66*/ 	.byte	0xff
	.zero		1


	//   ....[232]....
        /*0f68*/ 	.word	0x0000a590
        /*0f6c*/ 	.word	0x00000000
        /*0f70*/ 	.word	0x000002b0
        /*0f74*/ 	.short	0x010a
        /*0f76*/ 	.byte	0xff
	.zero		1


	//   ....[233]....
        /*0f78*/ 	.word	0x0000a5f0
        /*0f7c*/ 	.word	0x00000000
        /*0f80*/ 	.word	0x000002a8
        /*0f84*/ 	.short	0x010a
        /*0f86*/ 	.byte	0xff
	.zero		1


	//   ....[234]....
        /*0f88*/ 	.word	0x0000a650
        /*0f8c*/ 	.word	0x00000000
        /*0f90*/ 	.word	0x00000298
        /*0f94*/ 	.short	0x010a
        /*0f96*/ 	.byte	0xff
	.zero		1


	//   ....[235]....
        /*0f98*/ 	.word	0x0000a6b0
        /*0f9c*/ 	.word	0x00000000
        /*0fa0*/ 	.word	0x000002b0
        /*0fa4*/ 	.short	0x010a
        /*0fa6*/ 	.byte	0xff
	.zero		1


	//   ....[236]....
        /*0fa8*/ 	.word	0x0000a710
        /*0fac*/ 	.word	0x00000002
        /*0fb0*/ 	.word	0x00000290
        /*0fb4*/ 	.short	0x010a
        /*0fb6*/ 	.byte	0xff
	.zero		1


	//   ....[237]....
        /*0fb8*/ 	.word	0x0000a760
        /*0fbc*/ 	.word	0x000000a5
        /*0fc0*/ 	.word	0x000002c0
        /*0fc4*/ 	.short	0x010a
        /*0fc6*/ 	.byte	0xff
	.zero		1


	//----- nvinfo : EIATTR_NUM_MBARRIERS
	.align		4
.L_47:
        /*0fc8*/ 	.byte	0x03, 0x38
        /*0fca*/ 	.short	0x005d


	//----- nvinfo : EIATTR_EXIT_INSTR_OFFSETS
	.align		4
        /*0fcc*/ 	.byte	0x04, 0x1c
        /*0fce*/ 	.short	(.L_49 - .L_48)


	//   ....[0]....
.L_48:
        /*0fd0*/ 	.word	0x00004880


	//   ....[1]....
        /*0fd4*/ 	.word	0x00004b30


	//   ....[2]....
        /*0fd8*/ 	.word	0x00004b90


	//   ....[3]....
        /*0fdc*/ 	.word	0x00005c90


	//   ....[4]....
        /*0fe0*/ 	.word	0x000069f0


	//   ....[5]....
        /*0fe4*/ 	.word	0x00006a30


	//   ....[6]....
        /*0fe8*/ 	.word	0x00009160


	//----- nvinfo : EIATTR_MAX_THREADS
	.align		4
.L_49:
        /*0fec*/ 	.byte	0x04, 0x05
        /*0fee*/ 	.short	(.L_51 - .L_50)
.L_50:
        /*0ff0*/ 	.word	0x00000100
        /*0ff4*/ 	.word	0x00000001
        /*0ff8*/ 	.word	0x00000001


	//----- nvinfo : EIATTR_CRS_STACK_SIZE
	.align		4
.L_51:
        /*0ffc*/ 	.byte	0x04, 0x1e
        /*0ffe*/ 	.short	(.L_53 - .L_52)
.L_52:
        /*1000*/ 	.word	0x00000000


	//----- nvinfo : EIATTR_CBANK_PARAM_SIZE
	.align		4
.L_53:
        /*1004*/ 	.byte	0x03, 0x19
        /*1006*/ 	.short	0x0800


	//----- nvinfo : EIATTR_PARAM_CBANK
	.align		4
        /*1008*/ 	.byte	0x04, 0x0a
        /*100a*/ 	.short	(.L_55 - .L_54)
	.align		4
.L_54:
        /*100c*/ 	.word	index@(.nv.constant0._ZN7cutlass13device_kernelINS_4conv6kernel13ConvUniversalINS1_16ConvProblemShapeILNS1_8OperatorE0ELi2EEENS1_10collective14CollectiveConvINS1_47MainloopSm100TmaUmmaWarpSpecializedImplicitGemmILS5_0ELi41ELi2ELi1ELi2EN4cute5tupleIJNSA_1CILi2EEENSC_ILi1EEESE_EEEEENSB_IJNSC_ILi256EEENSC_ILi64EEENSB_IJNSC_ILi32EEEEEEEEENS_12float_e4m3_tESM_NSA_8TiledMMAINSA_8MMA_AtomIJNSA_10MMA_TraitsINSA_25SM100_MMA_F8F6F4_2x1SM_SSEJSM_SM_fSH_SI_NSA_17integral_constantINSA_4UMMA5MajorELST_0EEESU_NSR_INSS_7ScaleInELSV_0EEESW_EEEEEENSA_6LayoutINSB_IJSE_SE_SE_EEENSB_IJNSC_ILi0EEES11_S11_EEEEENSB_IJNSA_10UnderscoreES14_S14_EEEEENS7_6detail27Sm100ImplicitGemmTileTraitsINSA_25SM100_TMA_2SM_LOAD_IM2COLENSA_14ComposedLayoutINSA_7SwizzleILi1ELi4ELi3EEENSA_18smem_ptr_flag_bitsILi8EEENSZ_INSB_IJNSC_ILi8EEESJ_EEENSB_IJSJ_SE_EEEEEEEvEENS18_INSA_18SM100_TMA_2SM_LOADES1J_vEEEENS_8epilogue10collective18CollectiveEpilogueINS1O_23Sm100TmaWarpSpecializedILi1ELi1ELi64ELb0ELb0EEEJNSB_IJNSC_ILi128EEESI_SK_EEENSB_IJNSZ_IS1T_SE_EENSZ_ISI_SE_EEEEESM_NSB_IJNSB_IJlllEEESE_S11_EEESM_S1Z_NS1O_6fusion15FusionCallbacksIS1S_NS20_17LinearCombinationISM_fSM_fLNS_15FloatRoundStyleE2EEES1U_S1X_JEEENSA_5SM1004TMEM4LOAD26SM100_TMEM_LOAD_32dp32b64xENSA_20SM90_TMA_LOAD_IM2COLENS1A_INS1B_ILi2ELi4ELi3EEES1E_NSZ_INSB_IJS1F_SI_EEENSB_IJSI_SE_EEEEEEENSA_39AutoVectorizingCopyWithAssumedAlignmentILi128EEENSA_21SM90_TMA_STORE_IM2COLES2F_S2H_S2H_EEEvvEEEEvNT_6ParamsE)
        /*1010*/ 	.short	0x0380
        /*1012*/ 	.short	0x0800


	//----- nvinfo : EIATTR_SW_WAR
	.align		4
.L_55:
        /*1014*/ 	.byte	0x04, 0x36
        /*1016*/ 	.short	(.L_57 - .L_56)
.L_56:
        /*1018*/ 	.word	0x00000008
.L_57:


//--------------------- .nv.callgraph             --------------------------
	.section	.nv.callgraph,"",@"SHT_CUDA_CALLGRAPH"
	.align	4
	.sectionentsize	8
	.align		4
        /*0000*/ 	.word	0x00000000
	.align		4
        /*0004*/ 	.word	0xffffffff
	.align		4
        /*0008*/ 	.word	index@(_ZN7cutlass13device_kernelINS_4conv6kernel13ConvUniversalINS1_16ConvProblemShapeILNS1_8OperatorE0ELi2EEENS1_10collective14CollectiveConvINS1_47MainloopSm100TmaUmmaWarpSpecializedImplicitGemmILS5_0ELi41ELi2ELi1ELi2EN4cute5tupleIJNSA_1CILi2EEENSC_ILi1EEESE_EEEEENSB_IJNSC_ILi256EEENSC_ILi64EEENSB_IJNSC_ILi32EEEEEEEEENS_12float_e4m3_tESM_NSA_8TiledMMAINSA_8MMA_AtomIJNSA_10MMA_TraitsINSA_25SM100_MMA_F8F6F4_2x1SM_SSEJSM_SM_fSH_SI_NSA_17integral_constantINSA_4UMMA5MajorELST_0EEESU_NSR_INSS_7ScaleInELSV_0EEESW_EEEEEENSA_6LayoutINSB_IJSE_SE_SE_EEENSB_IJNSC_ILi0EEES11_S11_EEEEENSB_IJNSA_10UnderscoreES14_S14_EEEEENS7_6detail27Sm100ImplicitGemmTileTraitsINSA_25SM100_TMA_2SM_LOAD_IM2COLENSA_14ComposedLayoutINSA_7SwizzleILi1ELi4ELi3EEENSA_18smem_ptr_flag_bitsILi8EEENSZ_INSB_IJNSC_ILi8EEESJ_EEENSB_IJSJ_SE_EEEEEEEvEENS18_INSA_18SM100_TMA_2SM_LOADES1J_vEEEENS_8epilogue10collective18CollectiveEpilogueINS1O_23Sm100TmaWarpSpecializedILi1ELi1ELi64ELb0ELb0EEEJNSB_IJNSC_ILi128EEESI_SK_EEENSB_IJNSZ_IS1T_SE_EENSZ_ISI_SE_EEEEESM_NSB_IJNSB_IJlllEEESE_S11_EEESM_S1Z_NS1O_6fusion15FusionCallbacksIS1S_NS20_17LinearCombinationISM_fSM_fLNS_15FloatRoundStyleE2EEES1U_S1X_JEEENSA_5SM1004TMEM4LOAD26SM100_TMEM_LOAD_32dp32b64xENSA_20SM90_TMA_LOAD_IM2COLENS1A_INS1B_ILi2ELi4ELi3EEES1E_NSZ_INSB_IJS1F_SI_EEENSB_IJSI_SE_EEEEEEENSA_39AutoVectorizingCopyWithAssumedAlignmentILi128EEENSA_21SM90_TMA_STORE_IM2COLES2F_S2H_S2H_EEEvvEEEEvNT_6ParamsE)
	.align		4
        /*000c*/ 	.word	index@(__assertfail)
	.align		4
        /*0010*/ 	.word	0x00000000
	.align		4
        /*0014*/ 	.word	0xfffffffe
	.align		4
        /*0018*/ 	.word	0x00000000
	.align		4
        /*001c*/ 	.word	0xfffffffd
	.align		4
        /*0020*/ 	.word	0x00000000
	.align		4
        /*0024*/ 	.word	0xfffffffc


//--------------------- .nv.constant4             --------------------------
	.section	.nv.constant4,"a",@progbits
	.align	8
	.align		8
.nv.constant4:
        /*0000*/ 	.dword	__assertfail
	.align		8
        /*0008*/ 	.dword	__unnamed_1
	.align		8
        /*0010*/ 	.dword	__unnamed_2
	.align		8
        /*0018*/ 	.dword	_ZN39_INTERNAL_eaae6b27_4_k_cu_11a4abd6_31074cuda3std3__45__cpo5beginE
	.align		8
        /*0020*/ 	.dword	_ZN39_INTERNAL_eaae6b27_4_k_cu_11a4abd6_31074cuda3std3__45__cpo3endE
	.align		8
        /*0028*/ 	.dword	_ZN39_INTERNAL_eaae6b27_4_k_cu_11a4abd6_31074cuda3std3__45__cpo6cbeginE
	.align		8
        /*0030*/ 	.dword	_ZN39_INTERNAL_eaae6b27_4_k_cu_11a4abd6_31074cuda3std3__45__cpo4cendE
	.align		8
        /*0038*/ 	.dword	_ZN39_INTERNAL_eaae6b27_4_k_cu_11a4abd6_31074cuda3std3__441_GLOBAL__N__eaae6b27_4_k_cu_11a4abd6_31076ignoreE
	.align		8
        /*0040*/ 	.dword	_ZN39_INTERNAL_eaae6b27_4_k_cu_11a4abd6_31074cuda3std3__419piecewise_constructE
	.align		8
        /*0048*/ 	.dword	_ZN39_INTERNAL_eaae6b27_4_k_cu_11a4abd6_31074cuda3std3__48in_placeE
	.align		8
        /*0050*/ 	.dword	_ZN39_INTERNAL_eaae6b27_4_k_cu_11a4abd6_31074cuda3std6ranges3__45__cpo4swapE
	.align		8
        /*0058*/ 	.dword	_ZN39_INTERNAL_eaae6b27_4_k_cu_11a4abd6_31074cuda3std6ranges3__45__cpo9iter_moveE
	.align		8
        /*0060*/ 	.dword	_ZN39_INTERNAL_eaae6b27_4_k_cu_11a4abd6_31074cute7productE
	.align		8
        /*0068*/ 	.dword	_ZN39_INTERNAL_eaae6b27_4_k_cu_11a4abd6_31074cute1_E
	.align		8
        /*0070*/ 	.dword	$str$27
	.align		8
        /*0078*/ 	.dword	$str$28
	.align		8
        /*0080*/ 	.dword	$str$29
	.align		8
        /*0088*/ 	.dword	$str$30


//--------------------- .text._ZN7cutlass13device_kernelINS_4conv6kernel13ConvUniversalINS1_16ConvProblemShapeILNS1_8OperatorE0ELi2EEENS1_10collective14CollectiveConvINS1_47MainloopSm100TmaUmmaWarpSpecializedImplicitGemmILS5_0ELi41ELi2ELi1ELi2EN4cute5tupleIJNSA_1CILi2EEENSC_ILi1EEESE_EEEEENSB_IJNSC_ILi256EEENSC_ILi64EEENSB_IJNSC_ILi32EEEEEEEEENS_12float_e4m3_tESM_NSA_8TiledMMAINSA_8MMA_AtomIJNSA_10MMA_TraitsINSA_25SM100_MMA_F8F6F4_2x1SM_SSEJSM_SM_fSH_SI_NSA_17integral_constantINSA_4UMMA5MajorELST_0EEESU_NSR_INSS_7ScaleInELSV_0EEESW_EEEEEENSA_6LayoutINSB_IJSE_SE_SE_EEENSB_IJNSC_ILi0EEES11_S11_EEEEENSB_IJNSA_10UnderscoreES14_S14_EEEEENS7_6detail27Sm100ImplicitGemmTileTraitsINSA_25SM100_TMA_2SM_LOAD_IM2COLENSA_14ComposedLayoutINSA_7SwizzleILi1ELi4ELi3EEENSA_18smem_ptr_flag_bitsILi8EEENSZ_INSB_IJNSC_ILi8EEESJ_EEENSB_IJSJ_SE_EEEEEEEvEENS18_INSA_18SM100_TMA_2SM_LOADES1J_vEEEENS_8epilogue10collective18CollectiveEpilogueINS1O_23Sm100TmaWarpSpecializedILi1ELi1ELi64ELb0ELb0EEEJNSB_IJNSC_ILi128EEESI_SK_EEENSB_IJNSZ_IS1T_SE_EENSZ_ISI_SE_EEEEESM_NSB_IJNSB_IJlllEEESE_S11_EEESM_S1Z_NS1O_6fusion15FusionCallbacksIS1S_NS20_17LinearCombinationISM_fSM_fLNS_15FloatRoundStyleE2EEES1U_S1X_JEEENSA_5SM1004TMEM4LOAD26SM100_TMEM_LOAD_32dp32b64xENSA_20SM90_TMA_LOAD_IM2COLENS1A_INS1B_ILi2ELi4ELi3EEES1E_NSZ_INSB_IJS1F_SI_EEENSB_IJSI_SE_EEEEEEENSA_39AutoVectorizingCopyWithAssumedAlignmentILi128EEENSA_21SM90_TMA_STORE_IM2COLES2F_S2H_S2H_EEEvvEEEEvNT_6ParamsE --------------------------
	.section	.text._ZN7cutlass13device_kernelINS_4conv6kernel13ConvUniversalINS1_16ConvProblemShapeILNS1_8OperatorE0ELi2EEENS1_10collective14CollectiveConvINS1_47MainloopSm100TmaUmmaWarpSpecializedImplicitGemmILS5_0ELi41ELi2ELi1ELi2EN4cute5tupleIJNSA_1CILi2EEENSC_ILi1EEESE_EEEEENSB_IJNSC_ILi256EEENSC_ILi64EEENSB_IJNSC_ILi32EEEEEEEEENS_12float_e4m3_tESM_NSA_8TiledMMAINSA_8MMA_AtomIJNSA_10MMA_TraitsINSA_25SM100_MMA_F8F6F4_2x1SM_SSEJSM_SM_fSH_SI_NSA_17integral_constantINSA_4UMMA5MajorELST_0EEESU_NSR_INSS_7ScaleInELSV_0EEESW_EEEEEENSA_6LayoutINSB_IJSE_SE_SE_EEENSB_IJNSC_ILi0EEES11_S11_EEEEENSB_IJNSA_10UnderscoreES14_S14_EEEEENS7_6detail27Sm100ImplicitGemmTileTraitsINSA_25SM100_TMA_2SM_LOAD_IM2COLENSA_14ComposedLayoutINSA_7SwizzleILi1ELi4ELi3EEENSA_18smem_ptr_flag_bitsILi8EEENSZ_INSB_IJNSC_ILi8EEESJ_EEENSB_IJSJ_SE_EEEEEEEvEENS18_INSA_18SM100_TMA_2SM_LOADES1J_vEEEENS_8epilogue10collective18CollectiveEpilogueINS1O_23Sm100TmaWarpSpecializedILi1ELi1ELi64ELb0ELb0EEEJNSB_IJNSC_ILi128EEESI_SK_EEENSB_IJNSZ_IS1T_SE_EENSZ_ISI_SE_EEEEESM_NSB_IJNSB_IJlllEEESE_S11_EEESM_S1Z_NS1O_6fusion15FusionCallbacksIS1S_NS20_17LinearCombinationISM_fSM_fLNS_15FloatRoundStyleE2EEES1U_S1X_JEEENSA_5SM1004TMEM4LOAD26SM100_TMEM_LOAD_32dp32b64xENSA_20SM90_TMA_LOAD_IM2COLENS1A_INS1B_ILi2ELi4ELi3EEES1E_NSZ_INSB_IJS1F_SI_EEENSB_IJSI_SE_EEEEEEENSA_39AutoVectorizingCopyWithAssumedAlignmentILi128EEENSA_21SM90_TMA_STORE_IM2COLES2F_S2H_S2H_EEEvvEEEEvNT_6ParamsE,"ax",@progbits
	.align	128
.text._ZN7cutlass13device_kernelINS_4conv6kernel13ConvUniversalINS1_16ConvProblemShapeILNS1_8OperatorE0ELi2EEENS1_10collective14CollectiveConvINS1_47MainloopSm100TmaUmmaWarpSpecializedImplicitGemmILS5_0ELi41ELi2ELi1ELi2EN4cute5tupleIJNSA_1CILi2EEENSC_ILi1EEESE_EEEEENSB_IJNSC_ILi256EEENSC_ILi64EEENSB_IJNSC_ILi32EEEEEEEEENS_12float_e4m3_tESM_NSA_8TiledMMAINSA_8MMA_AtomIJNSA_10MMA_TraitsINSA_25SM100_MMA_F8F6F4_2x1SM_SSEJSM_SM_fSH_SI_NSA_17integral_constantINSA_4UMMA5MajorELST_0EEESU_NSR_INSS_7ScaleInELSV_0EEESW_EEEEEENSA_6LayoutINSB_IJSE_SE_SE_EEENSB_IJNSC_ILi0EEES11_S11_EEEEENSB_IJNSA_10UnderscoreES14_S14_EEEEENS7_6detail27Sm100ImplicitGemmTileTraitsINSA_25SM100_TMA_2SM_LOAD_IM2COLENSA_14ComposedLayoutINSA_7SwizzleILi1ELi4ELi3EEENSA_18smem_ptr_flag_bitsILi8EEENSZ_INSB_IJNSC_ILi8EEESJ_EEENSB_IJSJ_SE_EEEEEEEvEENS18_INSA_18SM100_TMA_2SM_LOADES1J_vEEEENS_8epilogue10collective18CollectiveEpilogueINS1O_23Sm100TmaWarpSpecializedILi1ELi1ELi64ELb0ELb0EEEJNSB_IJNSC_ILi128EEESI_SK_EEENSB_IJNSZ_IS1T_SE_EENSZ_ISI_SE_EEEEESM_NSB_IJNSB_IJlllEEESE_S11_EEESM_S1Z_NS1O_6fusion15FusionCallbacksIS1S_NS20_17LinearCombinationISM_fSM_fLNS_15FloatRoundStyleE2EEES1U_S1X_JEEENSA_5SM1004TMEM4LOAD26SM100_TMEM_LOAD_32dp32b64xENSA_20SM90_TMA_LOAD_IM2COLENS1A_INS1B_ILi2ELi4ELi3EEES1E_NSZ_INSB_IJS1F_SI_EEENSB_IJSI_SE_EEEEEEENSA_39AutoVectorizingCopyWithAssumedAlignmentILi128EEENSA_21SM90_TMA_STORE_IM2COLES2F_S2H_S2H_EEEvvEEEEvNT_6ParamsE:
        .type           _ZN7cutlass13device_kernelINS_4conv6kernel13ConvUniversalINS1_16ConvProblemShapeILNS1_8OperatorE0ELi2EEENS1_10collective14CollectiveConvINS1_47MainloopSm100TmaUmmaWarpSpecializedImplicitGemmILS5_0ELi41ELi2ELi1ELi2EN4cute5tupleIJNSA_1CILi2EEENSC_ILi1EEESE_EEEEENSB_IJNSC_ILi256EEENSC_ILi64EEENSB_IJNSC_ILi32EEEEEEEEENS_12float_e4m3_tESM_NSA_8TiledMMAINSA_8MMA_AtomIJNSA_10MMA_TraitsINSA_25SM100_MMA_F8F6F4_2x1SM_SSEJSM_SM_fSH_SI_NSA_17integral_constantINSA_4UMMA5MajorELST_0EEESU_NSR_INSS_7ScaleInELSV_0EEESW_EEEEEENSA_6LayoutINSB_IJSE_SE_SE_EEENSB_IJNSC_ILi0EEES11_S11_EEEEENSB_IJNSA_10UnderscoreES14_S14_EEEEENS7_6detail27Sm100ImplicitGemmTileTraitsINSA_25SM100_TMA_2SM_LOAD_IM2COLENSA_14ComposedLayoutINSA_7SwizzleILi1ELi4ELi3EEENSA_18smem_ptr_flag_bitsILi8EEENSZ_INSB_IJNSC_ILi8EEESJ_EEENSB_IJSJ_SE_EEEEEEEvEENS18_INSA_18SM100_TMA_2SM_LOADES1J_vEEEENS_8epilogue10collective18CollectiveEpilogueINS1O_23Sm100TmaWarpSpecializedILi1ELi1ELi64ELb0ELb0EEEJNSB_IJNSC_ILi128EEESI_SK_EEENSB_IJNSZ_IS1T_SE_EENSZ_ISI_SE_EEEEESM_NSB_IJNSB_IJlllEEESE_S11_EEESM_S1Z_NS1O_6fusion15FusionCallbacksIS1S_NS20_17LinearCombinationISM_fSM_fLNS_15FloatRoundStyleE2EEES1U_S1X_JEEENSA_5SM1004TMEM4LOAD26SM100_TMEM_LOAD_32dp32b64xENSA_20SM90_TMA_LOAD_IM2COLENS1A_INS1B_ILi2ELi4ELi3EEES1E_NSZ_INSB_IJS1F_SI_EEENSB_IJSI_SE_EEEEEEENSA_39AutoVectorizingCopyWithAssumedAlignmentILi128EEENSA_21SM90_TMA_STORE_IM2COLES2F_S2H_S2H_EEEvvEEEEvNT_6ParamsE,@function
        .size           _ZN7cutlass13device_kernelINS_4conv6kernel13ConvUniversalINS1_16ConvProblemShapeILNS1_8OperatorE0ELi2EEENS1_10collective14CollectiveConvINS1_47MainloopSm100TmaUmmaWarpSpecializedImplicitGemmILS5_0ELi41ELi2ELi1ELi2EN4cute5tupleIJNSA_1CILi2EEENSC_ILi1EEESE_EEEEENSB_IJNSC_ILi256EEENSC_ILi64EEENSB_IJNSC_ILi32EEEEEEEEENS_12float_e4m3_tESM_NSA_8TiledMMAINSA_8MMA_AtomIJNSA_10MMA_TraitsINSA_25SM100_MMA_F8F6F4_2x1SM_SSEJSM_SM_fSH_SI_NSA_17integral_constantINSA_4UMMA5MajorELST_0EEESU_NSR_INSS_7ScaleInELSV_0EEESW_EEEEEENSA_6LayoutINSB_IJSE_SE_SE_EEENSB_IJNSC_ILi0EEES11_S11_EEEEENSB_IJNSA_10UnderscoreES14_S14_EEEEENS7_6detail27Sm100ImplicitGemmTileTraitsINSA_25SM100_TMA_2SM_LOAD_IM2COLENSA_14ComposedLayoutINSA_7SwizzleILi1ELi4ELi3EEENSA_18smem_ptr_flag_bitsILi8EEENSZ_INSB_IJNSC_ILi8EEESJ_EEENSB_IJSJ_SE_EEEEEEEvEENS18_INSA_18SM100_TMA_2SM_LOADES1J_vEEEENS_8epilogue10collective18CollectiveEpilogueINS1O_23Sm100TmaWarpSpecializedILi1ELi1ELi64ELb0ELb0EEEJNSB_IJNSC_ILi128EEESI_SK_EEENSB_IJNSZ_IS1T_SE_EENSZ_ISI_SE_EEEEESM_NSB_IJNSB_IJlllEEESE_S11_EEESM_S1Z_NS1O_6fusion15FusionCallbacksIS1S_NS20_17LinearCombinationISM_fSM_fLNS_15FloatRoundStyleE2EEES1U_S1X_JEEENSA_5SM1004TMEM4LOAD26SM100_TMEM_LOAD_32dp32b64xENSA_20SM90_TMA_LOAD_IM2COLENS1A_INS1B_ILi2ELi4ELi3EEES1E_NSZ_INSB_IJS1F_SI_EEENSB_IJSI_SE_EEEEEEENSA_39AutoVectorizingCopyWithAssumedAlignmentILi128EEENSA_21SM90_TMA_STORE_IM2COLES2F_S2H_S2H_EEEvvEEEEvNT_6ParamsE,(.L_x_251 - _ZN7cutlass13device_kernelINS_4conv6kernel13ConvUniversalINS1_16ConvProblemShapeILNS1_8OperatorE0ELi2EEENS1_10collective14CollectiveConvINS1_47MainloopSm100TmaUmmaWarpSpecializedImplicitGemmILS5_0ELi41ELi2ELi1ELi2EN4cute5tupleIJNSA_1CILi2EEENSC_ILi1EEESE_EEEEENSB_IJNSC_ILi256EEENSC_ILi64EEENSB_IJNSC_ILi32EEEEEEEEENS_12float_e4m3_tESM_NSA_8TiledMMAINSA_8MMA_AtomIJNSA_10MMA_TraitsINSA_25SM100_MMA_F8F6F4_2x1SM_SSEJSM_SM_fSH_SI_NSA_17integral_constantINSA_4UMMA5MajorELST_0EEESU_NSR_INSS_7ScaleInELSV_0EEESW_EEEEEENSA_6LayoutINSB_IJSE_SE_SE_EEENSB_IJNSC_ILi0EEES11_S11_EEEEENSB_IJNSA_10UnderscoreES14_S14_EEEEENS7_6detail27Sm100ImplicitGemmTileTraitsINSA_25SM100_TMA_2SM_LOAD_IM2COLENSA_14ComposedLayoutINSA_7SwizzleILi1ELi4ELi3EEENSA_18smem_ptr_flag_bitsILi8EEENSZ_INSB_IJNSC_ILi8EEESJ_EEENSB_IJSJ_SE_EEEEEEEvEENS18_INSA_18SM100_TMA_2SM_LOADES1J_vEEEENS_8epilogue10collective18CollectiveEpilogueINS1O_23Sm100TmaWarpSpecializedILi1ELi1ELi64ELb0ELb0EEEJNSB_IJNSC_ILi128EEESI_SK_EEENSB_IJNSZ_IS1T_SE_EENSZ_ISI_SE_EEEEESM_NSB_IJNSB_IJlllEEESE_S11_EEESM_S1Z_NS1O_6fusion15FusionCallbacksIS1S_NS20_17LinearCombinationISM_fSM_fLNS_15FloatRoundStyleE2EEES1U_S1X_JEEENSA_5SM1004TMEM4LOAD26SM100_TMEM_LOAD_32dp32b64xENSA_20SM90_TMA_LOAD_IM2COLENS1A_INS1B_ILi2ELi4ELi3EEES1E_NSZ_INSB_IJS1F_SI_EEENSB_IJSI_SE_EEEEEEENSA_39AutoVectorizingCopyWithAssumedAlignmentILi128EEENSA_21SM90_TMA_STORE_IM2COLES2F_S2H_S2H_EEEvvEEEEvNT_6ParamsE)
        .other          _ZN7cutlass13device_kernelINS_4conv6kernel13ConvUniversalINS1_16ConvProblemShapeILNS1_8OperatorE0ELi2EEENS1_10collective14CollectiveConvINS1_47MainloopSm100TmaUmmaWarpSpecializedImplicitGemmILS5_0ELi41ELi2ELi1ELi2EN4cute5tupleIJNSA_1CILi2EEENSC_ILi1EEESE_EEEEENSB_IJNSC_ILi256EEENSC_ILi64EEENSB_IJNSC_ILi32EEEEEEEEENS_12float_e4m3_tESM_NSA_8TiledMMAINSA_8MMA_AtomIJNSA_10MMA_TraitsINSA_25SM100_MMA_F8F6F4_2x1SM_SSEJSM_SM_fSH_SI_NSA_17integral_constantINSA_4UMMA5MajorELST_0EEESU_NSR_INSS_7ScaleInELSV_0EEESW_EEEEEENSA_6LayoutINSB_IJSE_SE_SE_EEENSB_IJNSC_ILi0EEES11_S11_EEEEENSB_IJNSA_10UnderscoreES14_S14_EEEEENS7_6detail27Sm100ImplicitGemmTileTraitsINSA_25SM100_TMA_2SM_LOAD_IM2COLENSA_14ComposedLayoutINSA_7SwizzleILi1ELi4ELi3EEENSA_18smem_ptr_flag_bitsILi8EEENSZ_INSB_IJNSC_ILi8EEESJ_EEENSB_IJSJ_SE_EEEEEEEvEENS18_INSA_18SM100_TMA_2SM_LOADES1J_vEEEENS_8epilogue10collective18CollectiveEpilogueINS1O_23Sm100TmaWarpSpecializedILi1ELi1ELi64ELb0ELb0EEEJNSB_IJNSC_ILi128EEESI_SK_EEENSB_IJNSZ_IS1T_SE_EENSZ_ISI_SE_EEEEESM_NSB_IJNSB_IJlllEEESE_S11_EEESM_S1Z_NS1O_6fusion15FusionCallbacksIS1S_NS20_17LinearCombinationISM_fSM_fLNS_15FloatRoundStyleE2EEES1U_S1X_JEEENSA_5SM1004TMEM4LOAD26SM100_TMEM_LOAD_32dp32b64xENSA_20SM90_TMA_LOAD_IM2COLENS1A_INS1B_ILi2ELi4ELi3EEES1E_NSZ_INSB_IJS1F_SI_EEENSB_IJSI_SE_EEEEEEENSA_39AutoVectorizingCopyWithAssumedAlignmentILi128EEENSA_21SM90_TMA_STORE_IM2COLES2F_S2H_S2H_EEEvvEEEEvNT_6ParamsE,@"STO_CUDA_ENTRY STV_DEFAULT"
_ZN7cutlass13device_kernelINS_4conv6kernel13ConvUniversalINS1_16ConvProblemShapeILNS1_8OperatorE0ELi2EEENS1_10collective14CollectiveConvINS1_47MainloopSm100TmaUmmaWarpSpecializedImplicitGemmILS5_0ELi41ELi2ELi1ELi2EN4cute5tupleIJNSA_1CILi2EEENSC_ILi1EEESE_EEEEENSB_IJNSC_ILi256EEENSC_ILi64EEENSB_IJNSC_ILi32EEEEEEEEENS_12float_e4m3_tESM_NSA_8TiledMMAINSA_8MMA_AtomIJNSA_10MMA_TraitsINSA_25SM100_MMA_F8F6F4_2x1SM_SSEJSM_SM_fSH_SI_NSA_17integral_constantINSA_4UMMA5MajorELST_0EEESU_NSR_INSS_7ScaleInELSV_0EEESW_EEEEEENSA_6LayoutINSB_IJSE_SE_SE_EEENSB_IJNSC_ILi0EEES11_S11_EEEEENSB_IJNSA_10UnderscoreES14_S14_EEEEENS7_6detail27Sm100ImplicitGemmTileTraitsINSA_25SM100_TMA_2SM_LOAD_IM2COLENSA_14ComposedLayoutINSA_7SwizzleILi1ELi4ELi3EEENSA_18smem_ptr_flag_bitsILi8EEENSZ_INSB_IJNSC_ILi8EEESJ_EEENSB_IJSJ_SE_EEEEEEEvEENS18_INSA_18SM100_TMA_2SM_LOADES1J_vEEEENS_8epilogue10collective18CollectiveEpilogueINS1O_23Sm100TmaWarpSpecializedILi1ELi1ELi64ELb0ELb0EEEJNSB_IJNSC_ILi128EEESI_SK_EEENSB_IJNSZ_IS1T_SE_EENSZ_ISI_SE_EEEEESM_NSB_IJNSB_IJlllEEESE_S11_EEESM_S1Z_NS1O_6fusion15FusionCallbacksIS1S_NS20_17LinearCombinationISM_fSM_fLNS_15FloatRoundStyleE2EEES1U_S1X_JEEENSA_5SM1004TMEM4LOAD26SM100_TMEM_LOAD_32dp32b64xENSA_20SM90_TMA_LOAD_IM2COLENS1A_INS1B_ILi2ELi4ELi3EEES1E_NSZ_INSB_IJS1F_SI_EEENSB_IJSI_SE_EEEEEEENSA_39AutoVectorizingCopyWithAssumedAlignmentILi128EEENSA_21SM90_TMA_STORE_IM2COLES2F_S2H_S2H_EEEvvEEEEvNT_6ParamsE:
[----:B------:R-:W1:Y:S01]  /*0000*/  LDC R1, c[0x0][0x37c] ;  /* 0x0000df00ff017b82 */ /* 0x000e620000000800 */
[----:B------:R-:W2:Y:S01]  /*0010*/  S2R R142, SR_TID.X ;  /* 0x00000000008e7919 */ /* 0x000ea20000002100 */
[----:B------:R-:W3:Y:S06]  /*0020*/  LDCU.64 UR8, c[0x0][0x890] ;  /* 0x00011200ff0877ac */ /* 0x000eec0008000a00 */
[----:B------:R-:W4:Y:S01]  /*0030*/  S2UR UR4, SR_CgaCtaId ;  /* 0x00000000000479c3 */ /* 0x000f220000008800 */
[----:B-1----:R-:W-:Y:S01]  /*0040*/  VIADD R1, R1, 0xfffffff8 ;  /* 0xfffffff801017836 */ /* 0x002fe20000000000 */
[----:B------:R-:W-:-:S02]  /*0050*/  PRMT R156, RZ, 0x7610, R156 ;  /* 0x00007610ff9c7816 */ /* 0x000fc4000000009c */
[----:B------:R-:W-:Y:S02]  /*0060*/  ELECT P1, URZ, PT ;  /* 0x0000000000ff782f */ /* 0x000fe40003820000 */
[----:B------:R-:W-:Y:S01]  /*0070*/  R2UR UR43, R1 ;  /* 0x00000000012b72ca */ /* 0x000fe200000e0000 */
[----:B---3--:R-:W-:-:S04]  /*0080*/  UISETP.NE.U32.AND UP0, UPT, UR8, URZ, UPT ;  /* 0x000000ff0800728c */ /* 0x008fc8000bf05070 */
[----:B------:R-:W-:Y:S02]  /*0090*/  UISETP.NE.AND.EX UP0, UPT, UR9, URZ, UPT, UP0 ;  /* 0x000000ff0900728c */ /* 0x000fe4000bf05300 */
[----:B----4-:R-:W-:Y:S02]  /*00a0*/  ULOP3.LUT UR26, UR4, 0x1, URZ, 0xc0, !UPT ;  /* 0x00000001041a7892 */ /* 0x010fe4000f8ec0ff */
[----:B------:R-:W-:Y:S01]  /*00b0*/  ULOP3.LUT UR25, UR4, 0x1, URZ, 0x3c, !UPT ;  /* 0x0000000104197892 */ /* 0x000fe2000f8e3cff */
[----:B--2---:R-:W-:-:S05]  /*00c0*/  SHF.R.U32.HI R157, RZ, 0x5, R142 ;  /* 0x00000005ff9d7819 */ /* 0x004fca000001168e */
[----:B------:R-:W1:Y:S02]  /*00d0*/  SHFL.IDX PT, R0, R157, RZ, 0x1f ;  /* 0x00001fff9d007589 */ /* 0x000e6400000e0000 */
[----:B-1----:R-:W-:Y:S01]  /*00e0*/  R2UR UR18, R0 ;  /* 0x00000000001272ca */ /* 0x002fe200000e0000 */
[----:B------:R-:W-:-:S14]  /*00f0*/  BRA.U UP0, `(.L_x_0) ;  /* 0x0000000100307547 */ /* 0x000fdc000b800000 */
[----:B------:R-:W1:Y:S02]  /*0100*/  LDCU.64 UR4, c[0x0][0x888] ;  /* 0x00011100ff0477ac */ /* 0x000e640008000a00 */
[----:B-1----:R-:W-:-:S04]  /*0110*/  UISETP.NE.U32.AND UP0, UPT, UR4, URZ, UPT ;  /* 0x000000ff0400728c */ /* 0x002fc8000bf05070 */
[----:B------:R-:W-:-:S09]  /*0120*/  UISETP.NE.AND.EX UP0, UPT, UR5, URZ, UPT, UP0 ;  /* 0x000000ff0500728c */ /* 0x000fd2000bf05300 */
[----:B------:R-:W-:Y:S05]  /*0130*/  BRA.U !UP0, `(.L_x_1) ;  /* 0x0000000108147547 */ /* 0x000fea000b800000 */
[----:B------:R-:W1:Y:S01]  /*0140*/  LDC.64 R2, c[0x0][0x888] ;  /* 0x00022200ff027b82 */ /* 0x000e620000000a00 */
[----:B------:R-:W1:Y:S02]  /*0150*/  LDCU.64 UR4, c[0x0][0x358] ;  /* 0x00006b00ff0477ac */ /* 0x000e640008000a00 */
[----:B-1----:R1:W5:Y:S01]  /*0160*/  LDG.E R71, desc[UR4][R2.64] ;  /* 0x0000000402477981 */ /* 0x002362000c1e1900 */
[----:B------:R-:W-:Y:S01]  /*0170*/  HFMA2 R156, -RZ, RZ, 0, 5.9604644775390625e-08 ;  /* 0x00000001ff9c7431 */ /* 0x000fe200000001ff */
[----:B------:R-:W-:Y:S05]  /*0180*/  BRA `(.L_x_0) ;  /* 0x00000000000c7947 */ /* 0x000fea0003800000 */
.L_x_1:
[----:B------:R-:W1:Y:S01]  /*0190*/  LDCU UR4, c[0x0][0x880] ;  /* 0x00011000ff0477ac */ /* 0x000e620008000800 */
[----:B------:R-:W-:Y:S01]  /*01a0*/  HFMA2 R156, -RZ, RZ, 0, 5.9604644775390625e-08 ;  /* 0x00000001ff9c7431 */ /* 0x000fe200000001ff */
[----:B-1----:R-:W-:-:S07]  /*01b0*/  MOV R71, UR4 ;  /* 0x0000000400477c02 */ /* 0x002fce0008000f00 */
.L_x_0:
[----:B------:R-:W2:Y:S02]  /*01c0*/  LDCU.64 UR4, c[0x0][0x8b0] ;  /* 0x00011600ff0477ac */ /* 0x000ea40008000a00 */
[----:B--2---:R-:W-:-:S04]  /*01d0*/  UISETP.NE.U32.AND UP0, UPT, UR4, URZ, UPT ;  /* 0x000000ff0400728c */ /* 0x004fc8000bf05070 */
[----:B------:R-:W-:-:S09]  /*01e0*/  UISETP.NE.AND.EX UP0, UPT, UR5, URZ, UPT, UP0 ;  /* 0x000000ff0500728c */ /* 0x000fd2000bf05300 */
[----:B------:R-:W-:Y:S05]  /*01f0*/  BRA.U UP0, `(.L_x_2) ;  /* 0x0000000100287547 */ /* 0x000fea000b800000 */
[----:B------:R-:W2:Y:S02]  /*0200*/  LDCU.64 UR4, c[0x0][0x8a8] ;  /* 0x00011500ff0477ac */ /* 0x000ea40008000a00 */
[----:B--2---:R-:W-:-:S04]  /*0210*/  UISETP.NE.U32.AND UP0, UPT, UR4, URZ, UPT ;  /* 0x000000ff0400728c */ /* 0x004fc8000bf05070 */
[----:B------:R-:W-:-:S09]  /*0220*/  UISETP.NE.AND.EX UP0, UPT, UR5, URZ, UPT, UP0 ;  /* 0x000000ff0500728c */ /* 0x000fd2000bf05300 */
[----:B------:R-:W-:Y:S05]  /*0230*/  BRA.U !UP0, `(.L_x_3) ;  /* 0x0000000108107547 */ /* 0x000fea000b800000 */
[----:B-1----:R-:W1:Y:S01]  /*0240*/  LDC.64 R2, c[0x0][0x8a8] ;  /* 0x00022a00ff027b82 */ /* 0x002e620000000a00 */
[----:B------:R-:W1:Y:S02]  /*0250*/  LDCU.64 UR4, c[0x0][0x358] ;  /* 0x00006b00ff0477ac */ /* 0x000e640008000a00 */
[----:B-1----:R2:W5:Y:S01]  /*0260*/  LDG.E R70, desc[UR4][R2.64] ;  /* 0x0000000402467981 */ /* 0x002562000c1e1900 */
[----:B------:R-:W-:Y:S05]  /*0270*/  BRA `(.L_x_2) ;  /* 0x0000000000087947 */ /* 0x000fea0003800000 */
.L_x_3:
[----:B------:R-:W2:Y:S02]  /*0280*/  LDCU UR4, c[0x0][0x8a0] ;  /* 0x00011400ff0477ac */ /* 0x000ea40008000800 */
[----:B--2---:R-:W-:Y:S02]  /*0290*/  MOV R70, UR4 ;  /* 0x0000000400467c02 */ /* 0x004fe40008000f00 */
.L_x_2:
[----:B------:R-:W-:Y:S01]  /*02a0*/  IMAD.U32 R0, RZ, RZ, UR18 ;  /* 0x00000012ff007e24 */ /* 0x000fe2000f8e00ff */
[----:B------:R-:W-:Y:S04]  /*02b0*/  BSSY.RECONVERGENT B0, `(.L_x_4) ;  /* 0x000000c000007945 */ /* 0x000fe80003800200 */
[C---:B------:R-:W-:Y:S02]  /*02c0*/  ISETP.NE.OR P2, PT, R0.reuse, 0x1, !P1 ;  /* 0x000000010000780c */ /* 0x040fe40004f45670 */
[----:B------:R-:W-:-:S11]  /*02d0*/  ISETP.NE.OR P0, PT, R0, 0x3, !P1 ;  /* 0x000000030000780c */ /* 0x000fd60004f05670 */
[----:B------:R-:W-:Y:S05]  /*02e0*/  @P2 BRA `(.L_x_5) ;  /* 0x0000000000202947 */ /* 0x000fea0003800000 */
[----:B------:R-:W3:Y:S02]  /*02f0*/  LDCU.64 UR4, c[0x0][0x348] ;  /* 0x00006900ff0477ac */ /* 0x000ee40008000a00 */
[----:B---3--:R-:W-:Y:S02]  /*0300*/  UIADD3 UR6, UP1, UPT, UR4, 0x80, URZ ;  /* 0x0000008004067890 */ /* 0x008fe4000ff3e0ff */
[----:B------:R-:W-:Y:S02]  /*0310*/  UIADD3 UR4, UP0, UPT, UR4, 0x180, URZ ;  /* 0x0000018004047890 */ /* 0x000fe4000ff1e0ff */
[----:B------:R-:W-:Y:S02]  /*0320*/  UIADD3.X UR7, UPT, UPT, URZ, UR5, URZ, UP1, !UPT ;  /* 0x00000005ff077290 */ /* 0x000fe40008ffe4ff */
[----:B------:R-:W-:-:S07]  /*0330*/  UIADD3.X UR5, UPT, UPT, URZ, UR5, URZ, UP0, !UPT ;  /* 0x00000005ff057290 */ /* 0x000fce00087fe4ff */
[----:B------:R3:W-:Y:S02]  /*0340*/  UTMACCTL.PF [UR6] ;  /* 0x00000000060079b9 */ /* 0x0007e40008040000 */
[----:B------:R3:W-:Y:S02]  /*0350*/  UTMACCTL.PF [UR4] ;  /* 0x00000000040079b9 */ /* 0x0007e40008040000 */
[----:B---3--:R-:W-:Y:S01]  /*0360*/  NOP ;  /* 0x0000000000007918 */ /* 0x008fe20000000000 */
.L_x_5:
[----:B------:R-:W-:Y:S05]  /*0370*/  BSYNC.RECONVERGENT B0 ;  /* 0x0000000000007941 */ /* 0x000fea0003800200 */
.L_x_4:
[----:B------:R-:W-:Y:S04]  /*0380*/  BSSY.RECONVERGENT B0, `(.L_x_6) ;  /* 0x000000a000007945 */ /* 0x000fe80003800200 */
        /* <DEDUP_REMOVED lines=9> */
.L_x_7:
[----:B------:R-:W-:Y:S05]  /*0420*/  BSYNC.RECONVERGENT B0 ;  /* 0x0000000000007941 */ /* 0x000fea0003800200 */
.L_x_6:
[----:B------:R-:W3:Y:S01]  /*0430*/  LDCU.64 UR4, c[0x0][0x888] ;  /* 0x00011100ff0477ac */ /* 0x000ee20008000a00 */
[----:B------:R-:W-:Y:S02]  /*0440*/  UISETP.EQ.U32.AND UP1, UPT, UR8, URZ, UPT ;  /* 0x000000ff0800728c */ /* 0x000fe4000bf22070 */
[----:B------:R-:W-:Y:S02]  /*0450*/  UPLOP3.LUT UP3, UPT, UPT, UPT, UPT, 0x80, 0x8 ;  /* 0x000000000008789c */ /* 0x000fe40003f6f070 */
[----:B---3--:R-:W-:-:S04]  /*0460*/  UISETP.NE.U32.AND UP0, UPT, UR4, URZ, UPT ;  /* 0x000000ff0400728c */ /* 0x008fc8000bf05070 */
[----:B------:R-:W-:-:S04]  /*0470*/  UISETP.NE.AND.EX UP2, UPT, UR5, URZ, UPT, UP0 ;  /* 0x000000ff0500728c */ /* 0x000fc8000bf45300 */
[----:B------:R-:W-:-:S04]  /*0480*/  UISETP.EQ.OR.EX UP4, UPT, UR9, URZ, !UP2, UP1 ;  /* 0x000000ff0900728c */ /* 0x000fc8000d782710 */
[----:B------:R-:W-:-:S06]  /*0490*/  UP2UR UR4, UPR, URZ, 0x10 ;  /* 0x00000010ff047883 */ /* 0x000fcc0008000000 */
[----:B------:R-:W-:Y:S01]  /*04a0*/  MOV R161, UR4 ;  /* 0x0000000400a17c02 */ /* 0x000fe20008000f00 */
[----:B------:R-:W-:Y:S06]  /*04b0*/  BRA.U !UP4, `(.L_x_8) ;  /* 0x000000010c207547 */ /* 0x000fec000b800000 */
[----:B------:R-:W-:Y:S01]  /*04c0*/  UISETP.NE.U32.AND UP1, UPT, UR8, URZ, UPT ;  /* 0x000000ff0800728c */ /* 0x000fe2000bf25070 */
[----:B-----5:R-:W-:Y:S01]  /*04d0*/  FSETP.NEU.AND P0, PT, R71, RZ, PT ;  /* 0x000000ff4700720b */ /* 0x020fe20003f0d000 */
[----:B------:R-:W-:Y:S02]  /*04e0*/  USEL UR4, URZ, 0xffffffff, UP2 ;  /* 0xffffffffff047887 */ /* 0x000fe40009000000 */
[----:B------:R-:W-:-:S10]  /*04f0*/  UISETP.NE.AND.EX UP1, UPT, UR9, URZ, UPT, UP1 ;  /* 0x000000ff0900728c */ /* 0x000fd4000bf25310 */
[----:B------:R-:W-:Y:S01]  /*0500*/  VOTEU.ANY UP0, P0 ;  /* 0x0000000000ff7886 */ /* 0x000fe20000000100 */
[----:B------:R-:W-:-:S04]  /*0510*/  @!UP1 USEL UR4, URZ, 0xffffffff, UP0 ;  /* 0xffffffffff049887 */ /* 0x000fc80008000000 */
[----:B------:R-:W-:-:S04]  /*0520*/  ULOP3.LUT UR4, UR4, 0x1, URZ, 0xc0, !UPT ;  /* 0x0000000104047892 */ /* 0x000fc8000f8ec0ff */
[----:B------:R-:W-:-:S11]  /*0530*/  UISETP.NE.U32.AND UP3, UPT, UR4, 0x1, UPT ;  /* 0x000000010400788c */ /* 0x000fd6000bf65070 */
.L_x_8:
[----:B------:R-:W3:Y:S01]  /*0540*/  SHFL.IDX PT, R0, R157, RZ, 0x1f ;  /* 0x00001fff9d007589 */ /* 0x000ee200000e0000 */
[----:B------:R-:W-:Y:S02]  /*0550*/  UISETP.NE.AND UP5, UPT, UR18, 0x2, UPT ;  /* 0x000000021200788c */ /* 0x000fe4000bfa5270 */
[----:B------:R-:W-:Y:S02]  /*0560*/  UISETP.NE.AND UP0, UPT, UR18, 0x2, UPT ;  /* 0x000000021200788c */ /* 0x000fe4000bf05270 */
[----:B------:R-:W-:Y:S02]  /*0570*/  UISETP.NE.OR UP1, UPT, UR26, URZ, UP5 ;  /* 0x000000ff1a00728c */ /* 0x000fe4000af25670 */
[----:B------:R-:W-:-:S04]  /*0580*/  USEL UR38, URZ, 0x1, UP0 ;  /* 0x00000001ff267887 */ /* 0x000fc80008000000 */
[----:B------:R-:W-:Y:S02]  /*0590*/  PLOP3.LUT P3, PT, P1, PT, UP1, 0xae, 0xea ;  /* 0x0000000000ea781c */ /* 0x000fe40000f6f51e */
[----:B---3--:R-:W-:-:S13]  /*05a0*/  ISETP.NE.AND P0, PT, R0, RZ, PT ;  /* 0x000000ff0000720c */ /* 0x008fda0003f05270 */
[----:B------:R-:W-:Y:S05]  /*05b0*/  @P0 BRA `(.L_x_9) ;  /* 0x00000004007c0947 */ /* 0x000fea0003800000 */
[----:B------:R-:W-:Y:S01]  /*05c0*/  ELECT P0, URZ, PT ;  /* 0x0000000000ff782f */ /* 0x000fe20003800000 */
[----:B------:R-:W-:-:S12]  /*05d0*/  BSSY.RECONVERGENT B0, `(.L_x_9) ;  /* 0x000005d000007945 */ /* 0x000fd80003800200 */
[----:B------:R-:W-:Y:S05]  /*05e0*/  @!P0 BRA `(.L_x_10) ;  /* 0x00000004006c8947 */ /* 0x000fea0003800000 */
[----:B------:R-:W3:Y:S01]  /*05f0*/  S2UR UR5, SR_CgaCtaId ;  /* 0x00000000000579c3 */ /* 0x000ee20000008800 */
[----:B------:R-:W-:Y:S01]  /*0600*/  UMOV UR4, 0x400 ;  /* 0x0000040000047882 */ /* 0x000fe20000000000 */
[----:B------:R-:W-:Y:S02]  /*0610*/  UMOV UR6, 0x1 ;  /* 0x0000000100067882 */ /* 0x000fe40000000000 */
[----:B------:R-:W-:-:S04]  /*0620*/  UIADD3 UR6, UPT, UPT, -UR6, 0x100000, URZ ;  /* 0x0010000006067890 */ /* 0x000fc8000fffe1ff */
[----:B------:R-:W-:Y:S02]  /*0630*/  USHF.L.U32 UR7, UR6, 0xb, URZ ;  /* 0x0000000b06077899 */ /* 0x000fe400080006ff */
[----:B------:R-:W-:Y:S02]  /*0640*/  USHF.L.U32 UR6, UR6, 0x1, URZ ;  /* 0x0000000106067899 */ /* 0x000fe400080006ff */
[----:B---3--:R-:W-:Y:S01]  /*0650*/  ULEA UR4, UR5, UR4, 0x18 ;  /* 0x0000000405047291 */ /* 0x008fe2000f8ec0ff */
[----:B------:R-:W3:Y:S11]  /*0660*/  FENCE.VIEW.ASYNC.S ;  /* 0x00000000000073c6 */ /* 0x000ef60000000000 */
[----:B---3--:R3:W4:Y:S01]  /*0670*/  SYNCS.EXCH.64 URZ, [UR4], UR6 ;  /* 0x0000000604ff75b2 */ /* 0x0087220008000100 */
[----:B------:R3:W1:Y:S01]  /*0680*/  SYNCS.EXCH.64 URZ, [UR4+0x148], UR6 ;  /* 0x0001480604ff75b2 */ /* 0x0006620008000100 */
        /* <DEDUP_REMOVED lines=79> */
[----:B------:R3:W1:Y:S02]  /*0b80*/  SYNCS.EXCH.64 URZ, [UR4+0x288], UR6 ;  /* 0x0002880604ff75b2 */ /* 0x0006640008000100 */
[----:B---34-:R-:W-:Y:S01]  /*0b90*/  NOP ;  /* 0x0000000000007918 */ /* 0x018fe20000000000 */
.L_x_10:
[----:B------:R-:W-:Y:S05]  /*0ba0*/  BSYNC.RECONVERGENT B0 ;  /* 0x0000000000007941 */ /* 0x000fea0003800200 */
.L_x_9:
[----:B------:R-:W3:Y:S01]  /*0bb0*/  SHFL.IDX PT, R0, R157, RZ, 0x1f ;  /* 0x00001fff9d007589 */ /* 0x000ee200000e0000 */
[----:B------:R-:W-:Y:S01]  /*0bc0*/  NOP ;  /* 0x0000000000007918 */ /* 0x000fe20000000000 */
[----:B---3--:R-:W-:-:S13]  /*0bd0*/  ISETP.NE.AND P0, PT, R0, 0x1, PT ;  /* 0x000000010000780c */ /* 0x008fda0003f05270 */
[----:B------:R-:W-:Y:S05]  /*0be0*/  @P0 BRA `(.L_x_11) ;  /* 0x0000000000400947 */ /* 0x000fea0003800000 */
[----:B------:R-:W3:Y:S01]  /*0bf0*/  S2UR UR5, SR_CgaCtaId ;  /* 0x00000000000579c3 */ /* 0x000ee20000008800 */
[----:B------:R-:W-:Y:S01]  /*0c00*/  UMOV UR4, 0x400 ;  /* 0x0000040000047882 */ /* 0x000fe20000000000 */
[----:B------:R-:W-:Y:S01]  /*0c10*/  UMOV UR8, 0x20 ;  /* 0x0000002000087882 */ /* 0x000fe20000000000 */
[----:B------:R-:W-:Y:S01]  /*0c20*/  UMOV UR6, 0x80 ;  /* 0x0000008000067882 */ /* 0x000fe20000000000 */
[----:B------:R-:W-:-:S04]  /*0c30*/  UIADD3 UR8, UPT, UPT, -UR8, 0x100000, URZ ;  /* 0x0010000008087890 */ /* 0x000fc8000fffe1ff */
[----:B------:R-:W-:Y:S02]  /*0c40*/  USHF.L.U32 UR9, UR8, 0xb, URZ ;  /* 0x0000000b08097899 */ /* 0x000fe400080006ff */
[----:B------:R-:W-:Y:S02]  /*0c50*/  USHF.L.U32 UR8, UR8, 0x1, URZ ;  /* 0x0000000108087899 */ /* 0x000fe400080006ff */
[----:B------:R-:W-:-:S04]  /*0c60*/  UIADD3 UR6, UPT, UPT, -UR6, 0x100000, URZ ;  /* 0x0010000006067890 */ /* 0x000fc8000fffe1ff */
[----:B------:R-:W-:Y:S02]  /*0c70*/  USHF.L.U32 UR7, UR6, 0xb, URZ ;  /* 0x0000000b06077899 */ /* 0x000fe400080006ff */
[----:B------:R-:W-:Y:S01]  /*0c80*/  USHF.L.U32 UR6, UR6, 0x1, URZ ;  /* 0x0000000106067899 */ /* 0x000fe200080006ff */
[----:B------:R-:W-:Y:S01]  /*0c90*/  ELECT P0, URZ, PT ;  /* 0x0000000000ff782f */ /* 0x000fe20003800000 */
[----:B---3--:R-:W-:Y:S01]  /*0ca0*/  ULEA UR4, UR5, UR4, 0x18 ;  /* 0x0000000405047291 */ /* 0x008fe2000f8ec0ff */
[----:B------:R-:W3:Y:S11]  /*0cb0*/  FENCE.VIEW.ASYNC.S ;  /* 0x00000000000073c6 */ /* 0x000ef60000000000 */
[----:B---3--:R3:W4:Y:S01]  /*0cc0*/  SYNCS.EXCH.64 URZ, [UR4+0x290], UR8 ;  /* 0x0002900804ff75b2 */ /* 0x0087220008000100 */
[----:B------:R3:W1:Y:S01]  /*0cd0*/  SYNCS.EXCH.64 URZ, [UR4+0x298], UR6 ;  /* 0x0002980604ff75b2 */ /* 0x0006620008000100 */
[----:B------:R-:W-:Y:S01]  /*0ce0*/  NOP ;  /* 0x0000000000007918 */ /* 0x000fe20000000000 */
.L_x_11:
[----:B------:R-:W2:Y:S01]  /*0cf0*/  SHFL.IDX PT, R0, R157, RZ, 0x1f ;  /* 0x00001fff9d007589 */ /* 0x000ea200000e0000 */
[----:B------:R-:W-:Y:S01]  /*0d00*/  NOP ;  /* 0x0000000000007918 */ /* 0x000fe20000000000 */
[----:B--2---:R-:W-:-:S13]  /*0d10*/  ISETP.NE.AND P0, PT, R0, 0x3, PT ;  /* 0x000000030000780c */ /* 0x004fda0003f05270 */
[----:B------:R-:W-:Y:S05]  /*0d20*/  @P0 BRA `(.L_x_12) ;  /* 0x0000000000300947 */ /* 0x000fea0003800000 */
[----:B------:R-:W2:Y:S01]  /*0d30*/  S2UR UR5, SR_CgaCtaId ;  /* 0x00000000000579c3 */ /* 0x000ea20000008800 */
[----:B---3--:R-:W-:Y:S01]  /*0d40*/  UMOV UR4, 0x400 ;  /* 0x0000040000047882 */ /* 0x008fe20000000000 */
[----:B------:R-:W-:Y:S01]  /*0d50*/  UMOV UR6, 0x20 ;  /* 0x0000002000067882 */ /* 0x000fe20000000000 */
[----:B------:R-:W-:Y:S01]  /*0d60*/  ELECT P0, URZ, PT ;  /* 0x0000000000ff782f */ /* 0x000fe20003800000 */
[----:B------:R-:W-:-:S04]  /*0d70*/  UIADD3 UR6, UPT, UPT, -UR6, 0x100000, URZ ;  /* 0x0010000006067890 */ /* 0x000fc8000fffe1ff */
[----:B------:R-:W-:Y:S02]  /*0d80*/  USHF.L.U32 UR7, UR6, 0xb, URZ ;  /* 0x0000000b06077899 */ /* 0x000fe400080006ff */
[----:B------:R-:W-:Y:S02]  /*0d90*/  USHF.L.U32 UR6, UR6, 0x1, URZ ;  /* 0x0000000106067899 */ /* 0x000fe400080006ff */
[----:B--2---:R-:W-:Y:S01]  /*0da0*/  ULEA UR4, UR5, UR4, 0x18 ;  /* 0x0000000405047291 */ /* 0x004fe2000f8ec0ff */
[----:B------:R-:W2:Y:S11]  /*0db0*/  FENCE.VIEW.ASYNC.S ;  /* 0x00000000000073c6 */ /* 0x000eb60000000000 */
[----:B--2---:R2:W3:Y:S01]  /*0dc0*/  SYNCS.EXCH.64 URZ, [UR4+0x2a0], UR6 ;  /* 0x0002a00604ff75b2 */ /* 0x0044e20008000100 */
[----:B------:R2:W1:Y:S01]  /*0dd0*/  SYNCS.EXCH.64 URZ, [UR4+0x2a8], UR6 ;  /* 0x0002a80604ff75b2 */ /* 0x0004620008000100 */
[----:B------:R-:W-:Y:S01]  /*0de0*/  NOP ;  /* 0x0000000000007918 */ /* 0x000fe20000000000 */
.L_x_12:
[----:B------:R-:W4:Y:S01]  /*0df0*/  SHFL.IDX PT, R0, R157, RZ, 0x1f ;  /* 0x00001fff9d007589 */ /* 0x000f2200000e0000 */
[----:B------:R-:W-:Y:S01]  /*0e00*/  NOP ;  /* 0x0000000000007918 */ /* 0x000fe20000000000 */
[----:B----4-:R-:W-:-:S13]  /*0e10*/  ISETP.NE.AND P0, PT, R0, 0x4, PT ;  /* 0x000000040000780c */ /* 0x010fda0003f05270 */
[----:B------:R-:W-:Y:S05]  /*0e20*/  @P0 BRA `(.L_x_13) ;  /* 0x0000000000440947 */ /* 0x000fea0003800000 */
[----:B------:R-:W4:Y:S01]  /*0e30*/  S2UR UR5, SR_CgaCtaId ;  /* 0x00000000000579c3 */ /* 0x000f220000008800 */
[----:B--23--:R-:W-:Y:S01]  /*0e40*/  UMOV UR4, 0x1e0 ;  /* 0x000001e000047882 */ /* 0x00cfe20000000000 */
[----:B------:R-:W-:Y:S01]  /*0e50*/  UMOV UR6, 0x400 ;  /* 0x0000040000067882 */ /* 0x000fe20000000000 */
[----:B------:R-:W-:Y:S01]  /*0e60*/  USEL UR4, UR4, 0x1a0, UP3 ;  /* 0x000001a004047887 */ /* 0x000fe20009800000 */
[----:B------:R-:W-:Y:S01]  /*0e70*/  UMOV UR8, 0x1 ;  /* 0x0000000100087882 */ /* 0x000fe20000000000 */
[----:B------:R-:W-:Y:S01]  /*0e80*/  ELECT P0, URZ, PT ;  /* 0x0000000000ff782f */ /* 0x000fe20003800000 */
[----:B------:R-:W-:-:S04]  /*0e90*/  UIADD3 UR8, UPT, UPT, -UR8, 0x100000, URZ ;  /* 0x0010000008087890 */ /* 0x000fc8000fffe1ff */
[----:B------:R-:W-:Y:S02]  /*0ea0*/  USHF.L.U32 UR9, UR8, 0xb, URZ ;  /* 0x0000000b08097899 */ /* 0x000fe400080006ff */
[----:B------:R-:W-:Y:S02]  /*0eb0*/  USHF.L.U32 UR8, UR8, 0x1, URZ ;  /* 0x0000000108087899 */ /* 0x000fe400080006ff */
[----:B----4-:R-:W-:Y:S02]  /*0ec0*/  ULEA UR6, UR5, UR6, 0x18 ;  /* 0x0000000605067291 */ /* 0x010fe4000f8ec0ff */
[----:B------:R-:W-:-:S04]  /*0ed0*/  UIADD3 UR4, UPT, UPT, -UR4, 0x100000, URZ ;  /* 0x0010000004047890 */ /* 0x000fc8000fffe1ff */
[----:B------:R-:W-:Y:S02]  /*0ee0*/  USHF.L.U32 UR5, UR4, 0xb, URZ ;  /* 0x0000000b04057899 */ /* 0x000fe400080006ff */
[----:B------:R-:W-:Y:S01]  /*0ef0*/  USHF.L.U32 UR4, UR4, 0x1, URZ ;  /* 0x0000000104047899 */ /* 0x000fe200080006ff */
[----:B------:R-:W2:Y:S03]  /*0f00*/  FENCE.VIEW.ASYNC.S ;  /* 0x00000000000073c6 */ /* 0x000ea60000000000 */
[----:B--2---:R4:W2:Y:S08]  /*0f10*/  SYNCS.EXCH.64 URZ, [UR6+0x2b0], UR8 ;  /* 0x0002b00806ff75b2 */ /* 0x0048b00008000100 */
[----:B------:R4:W3:Y:S02]  /*0f20*/  SYNCS.EXCH.64 URZ, [UR6+0x2b8], UR4 ;  /* 0x0002b80406ff75b2 */ /* 0x0008e40008000100 */
[----:B----4-:R-:W-:Y:S01]  /*0f30*/  NOP ;  /* 0x0000000000007918 */ /* 0x010fe20000000000 */
.L_x_13:
[----:B------:R-:W4:Y:S01]  /*0f40*/  SHFL.IDX PT, R0, R157, RZ, 0x1f ;  /* 0x00001fff9d007589 */ /* 0x000f2200000e0000 */
[----:B------:R-:W-:Y:S01]  /*0f50*/  ISETP.NE.OR P1, PT, RZ, UR18, !P1 ;  /* 0x00000012ff007c0c */ /* 0x000fe2000cf25670 */
[----:B------:R-:W-:Y:S01]  /*0f60*/  NOP ;  /* 0x0000000000007918 */ /* 0x000fe20000000000 */
[----:B----4-:R-:W-:-:S13]  /*0f70*/  ISETP.NE.AND P0, PT, R0, 0x5, PT ;  /* 0x000000050000780c */ /* 0x010fda0003f05270 */
[----:B------:R-:W-:Y:S05]  /*0f80*/  @P0 BRA `(.L_x_14) ;  /* 0x0000000000480947 */ /* 0x000fea0003800000 */
[----:B------:R-:W4:Y:S01]  /*0f90*/  S2UR UR5, SR_CgaCtaId ;  /* 0x00000000000579c3 */ /* 0x000f220000008800 */
[----:B--23--:R-:W-:Y:S01]  /*0fa0*/  UMOV UR4, 0x400 ;  /* 0x0000040000047882 */ /* 0x00cfe20000000000 */
        /* <DEDUP_REMOVED lines=9> */
[----:B----4-:R-:W-:Y:S01]  /*1040*/  ULEA UR4, UR5, UR4, 0x18 ;  /* 0x0000000405047291 */ /* 0x010fe2000f8ec0ff */
[----:B------:R-:W2:Y:S11]  /*1050*/  FENCE.VIEW.ASYNC.S ;  /* 0x00000000000073c6 */ /* 0x000eb60000000000 */
[----:B--2---:R4:W2:Y:S01]  /*1060*/  SYNCS.EXCH.64 URZ, [UR4+0x2c0], UR6 ;  /* 0x0002c00604ff75b2 */ /* 0x0048a20008000100 */
[----:B------:R4:W3:Y:S01]  /*1070*/  SYNCS.EXCH.64 URZ, [UR4+0x2d0], UR8 ;  /* 0x0002d00804ff75b2 */ /* 0x0008e20008000100 */
[----:B------:R4:W1:Y:S01]  /*1080*/  SYNCS.EXCH.64 URZ, [UR4+0x2c8], UR6 ;  /* 0x0002c80604ff75b2 */ /* 0x0008620008000100 */
[----:B------:R4:W1:Y:S02]  /*1090*/  SYNCS.EXCH.64 URZ, [UR4+0x2d8], UR8 ;  /* 0x0002d80804ff75b2 */ /* 0x0008640008000100 */
[----:B----4-:R-:W-:Y:S01]  /*10a0*/  NOP ;  /* 0x0000000000007918 */ /* 0x010fe20000000000 */
.L_x_14:
[----:B--23--:R-:W2:Y:S01]  /*10b0*/  S2UR UR7, SR_CgaCtaId ;  /* 0x00000000000779c3 */ /* 0x00cea20000008800 */
[----:B------:R-:W-:Y:S01]  /*10c0*/  VOTEU.ALL UP0, P1 ;  /* 0x0000000000ff7886 */ /* 0x000fe20000800000 */
[----:B------:R-:W-:Y:S01]  /*10d0*/  UMOV UR4, 0x20 ;  /* 0x0000002000047882 */ /* 0x000fe20000000000 */
[----:B------:R-:W-:Y:S01]  /*10e0*/  NOP ;  /* 0x0000000000007918 */ /* 0x000fe20000000000 */
[----:B-1----:R-:W-:Y:S01]  /*10f0*/  LOP3.LUT R3, R142, 0x1f, RZ, 0xc0, !PT ;  /* 0x0000001f8e037812 */ /* 0x002fe200078ec0ff */
[----:B------:R-:W-:Y:S01]  /*1100*/  UISETP.NE.AND UP4, UPT, UR18, URZ, UPT ;  /* 0x000000ff1200728c */ /* 0x000fe2000bf85270 */
[----:B------:R-:W-:Y:S01]  /*1110*/  @!UP0 UMOV UR6, 0x400 ;  /* 0x0000040000068882 */ /* 0x000fe20000000000 */
[----:B------:R-:W-:-:S04]  /*1120*/  @!UP0 UIADD3 UR4, UPT, UPT, -UR4, 0x100000, URZ ;  /* 0x0010000004048890 */ /* 0x000fc8000fffe1ff */
[----:B------:R-:W-:Y:S02]  /*1130*/  @!UP0 USHF.L.U32 UR5, UR4, 0xb, URZ ;  /* 0x0000000b04058899 */ /* 0x000fe400080006ff */
[----:B------:R-:W-:Y:S02]  /*1140*/  @!UP0 USHF.L.U32 UR4, UR4, 0x1, URZ ;  /* 0x0000000104048899 */ /* 0x000fe400080006ff */
[----:B--2---:R-:W-:Y:S01]  /*1150*/  @!UP0 ULEA UR6, UR7, UR6, 0x18 ;  /* 0x0000000607068291 */ /* 0x004fe2000f8ec0ff */
[----:B------:R-:W1:Y:S01]  /*1160*/  LDCU UR7, c[0x0][0x36c] ;  /* 0x00006d80ff0777ac */ /* 0x000e620008000800 */
[----:B------:R-:W-:Y:S01]  /*1170*/  VOTEU.ALL UP0, P1 ;  /* 0x0000000000ff7886 */ /* 0x000fe20000800000 */
[----:B------:R-:W2:Y:S09]  /*1180*/  FENCE.VIEW.ASYNC.S ;  /* 0x00000000000073c6 */ /* 0x000eb20000000000 */
[----:B--2---:R2:W3:Y:S01]  /*1190*/  @!UP0 SYNCS.EXCH.64 URZ, [UR6+0x2e0], UR4 ;  /* 0x0002e00406ff85b2 */ /* 0x0044e20008000100 */
[----:B-1----:R-:W-:-:S09]  /*11a0*/  UISETP.EQ.U32.AND UP6, UPT, UR7, 0x1, UPT ;  /* 0x000000010700788c */ /* 0x002fd2000bfc2070 */
[----:B--2---:R-:W-:Y:S05]  /*11b0*/  BRA.U !UP6, `(.L_x_15) ;  /* 0x000000010e087547 */ /* 0x004fea000b800000 */
[----:B---3--:R-:W-:Y:S01]  /*11c0*/  UCGABAR_ARV ;  /* 0x00000000000079c7 */ /* 0x008fe20008000000 */
[----:B------:R-:W-:Y:S05]  /*11d0*/  BRA `(.L_x_16) ;  /* 0x0000000000047947 */ /* 0x000fea0003800000 */
.L_x_15:
[----:B---3--:R-:W-:Y:S01]  /*11e0*/  NOP ;  /* 0x0000000000007918 */ /* 0x008fe20000000000 */
.L_x_16:
[----:B------:R-:W1:Y:S01]  /*11f0*/  S2UR UR20, SR_CTAID.X ;  /* 0x00000000001479c3 */ /* 0x000e620000002500 */
[----:B------:R-:W-:-:S05]  /*1200*/  CS2R.32 R160, SR_CgaSize ;  /* 0x0000000000a07805 */ /* 0x000fca0000008a00 */
[----:B------:R-:W-:-:S05]  /*1210*/  IMAD R160, R160, -0xa0, RZ ;  /* 0xffffff60a0a07824 */ /* 0x000fca00078e02ff */
[----:B------:R-:W-:-:S14]  /*1220*/  R2UR UR5, R160 ;  /* 0x00000000a00572ca */ /* 0x000fdc00000e0000 */
[----:B------:R-:W2:Y:S01]  /*1230*/  LDCU UR5, c[0x0][UR5+0x2b0] ;  /* 0x00005600050577ac */ /* 0x000ea20008000800 */
[----:B------:R-:W-:-:S05]  /*1240*/  CS2R.32 R160, SR_CgaSize ;  /* 0x0000000000a07805 */ /* 0x000fca0000008a00 */
[----:B------:R-:W-:-:S05]  /*1250*/  IMAD R160, R160, -0xa0, RZ ;  /* 0xffffff60a0a07824 */ /* 0x000fca00078e02ff */
[----:B------:R-:W-:-:S14]  /*1260*/  R2UR UR4, R160 ;  /* 0x00000000a00472ca */ /* 0x000fdc00000e0000 */
[----:B------:R-:W3:Y:S01]  /*1270*/  LDCU UR4, c[0x0][UR4+0x2b4] ;  /* 0x00005680040477ac */ /* 0x000ee20008000800 */
[----:B------:R-:W4:Y:S01]  /*1280*/  S2UR UR47, SR_CTAID.Y ;  /* 0x00000000002f79c3 */ /* 0x000f220000002600 */
[----:B------:R-:W-:-:S05]  /*1290*/  CS2R.32 R160, SR_CgaSize ;  /* 0x0000000000a07805 */ /* 0x000fca0000008a00 */
[----:B------:R-:W-:-:S05]  /*12a0*/  IMAD R160, R160, -0xa0, RZ ;  /* 0xffffff60a0a07824 */ /* 0x000fca00078e02ff */
[----:B------:R-:W-:-:S14]  /*12b0*/  R2UR UR7, R160 ;  /* 0x00000000a00772ca */ /* 0x000fdc00000e0000 */
[----:B------:R-:W3:Y:S01]  /*12c0*/  LDCU UR7, c[0x0][UR7+0x2a4] ;  /* 0x00005480070777ac */ /* 0x000ee20008000800 */
[----:B------:R-:W-:-:S05]  /*12d0*/  CS2R.32 R160, SR_CgaSize ;  /* 0x0000000000a07805 */ /* 0x000fca0000008a00 */
[----:B------:R-:W-:-:S05]  /*12e0*/  IMAD R160, R160, -0xa0, RZ ;  /* 0xffffff60a0a07824 */ /* 0x000fca00078e02ff */
[----:B------:R-:W-:-:S14]  /*12f0*/  R2UR UR63, R160 ;  /* 0x00000000a03f72ca */ /* 0x000fdc00000e0000 */
[----:B------:R-:W3:Y:S01]  /*1300*/  LDCU UR63, c[0x0][UR63+0x2a0] ;  /* 0x000054003f3f77ac */ /* 0x000ee20008000800 */
[----:B------:R-:W3:Y:S01]  /*1310*/  LDCU UR19, c[0x0][0xb24] ;  /* 0x00016480ff1377ac */ /* 0x000ee20008000800 */
[----:B------:R-:W3:Y:S01]  /*1320*/  LDCU UR39, c[0x0][0xb24] ;  /* 0x00016480ff2777ac */ /* 0x000ee20008000800 */
[----:B-1----:R-:W-:Y:S01]  /*1330*/  I2FP.F32.U32 R2, UR20 ;  /* 0x0000001400027c45 */ /* 0x002fe20008201000 */
[----:B------:R-:W1:Y:S04]  /*1340*/  LDCU UR23, c[0x0][0xb30] ;  /* 0x00016600ff1777ac */ /* 0x000e680008000800 */
[----:B--2---:R-:W-:Y:S01]  /*1350*/  FMUL R2, R2, UR5 ;  /* 0x0000000502027c20 */ /* 0x004fe20008400000 */
[----:B----4-:R-:W-:-:S05]  /*1360*/  I2FP.F32.U32 R0, UR47 ;  /* 0x0000002f00007c45 */ /* 0x010fca0008201000 */
[----:B------:R-:W2:Y:S01]  /*1370*/  F2I.U32.TRUNC.NTZ R2, R2 ;  /* 0x0000000200027305 */ /* 0x000ea2000020f000 */
[----:B---3--:R-:W-:-:S07]  /*1380*/  FMUL R0, R0, UR4 ;  /* 0x0000000400007c20 */ /* 0x008fce0008400000 */
[----:B------:R-:W3:Y:S01]  /*1390*/  F2I.U32.TRUNC.NTZ R0, R0 ;  /* 0x0000000000007305 */ /* 0x000ee2000020f000 */
[----:B--2---:R-:W-:Y:S02]  /*13a0*/  R2UR UR4, R2 ;  /* 0x00000000020472ca */ /* 0x004fe400000e0000 */
[----:B------:R-:W-:Y:S02]  /*13b0*/  PRMT R2, RZ, 0x7610, R2 ;  /* 0x00007610ff027816 */ /* 0x000fe40000000002 */
[----:B---3--:R-:W-:Y:S02]  /*13c0*/  R2UR UR6, R0 ;  /* 0x00000000000672ca */ /* 0x008fe400000e0000 */
[----:B------:R-:W-:-:S07]  /*13d0*/  PRMT R0, RZ, 0x7610, R0 ;  /* 0x00007610ff007816 */ /* 0x000fce0000000000 */
[----:B------:R-:W-:-:S04]  /*13e0*/  UIADD3 UR5, UPT, UPT, -UR4, URZ, URZ ;  /* 0x000000ff04057290 */ /* 0x000fc8000fffe1ff */
[----:B------:R-:W-:Y:S02]  /*13f0*/  UIMAD UR63, UR63, UR5, UR20 ;  /* 0x000000053f3f72a4 */ /* 0x000fe4000f8e0214 */
[----:B------:R-:W-:-:S04]  /*1400*/  UIADD3 UR4, UPT, UPT, -UR6, URZ, URZ ;  /* 0x000000ff06047290 */ /* 0x000fc8000fffe1ff */
[----:B------:R-:W-:-:S06]  /*1410*/  UIMAD UR4, UR7, UR4, UR47 ;  /* 0x00000004070472a4 */ /* 0x000fcc000f8e022f */
[----:B------:R-:W-:Y:S01]  /*1420*/  IMAD.U32 R160, RZ, RZ, UR4 ;  /* 0x00000004ffa07e24 */ /* 0x000fe2000f8e00ff */
[----:B-1----:R-:W-:Y:S06]  /*1430*/  BRA.U UP4, `(.L_x_17) ;  /* 0x00000001042c7547 */ /* 0x002fec000b800000 */
[----:B------:R-:W-:Y:S01]  /*1440*/  R2UR UR4, R160 ;  /* 0x00000000a00472ca */ /* 0x000fe200000e0000 */
[----:B------:R-:W-:-:S12]  /*1450*/  UMOV UR7, 0x3 ;  /* 0x0000000300077882 */ /* 0x000fd80000000000 */
[----:B------:R-:W-:Y:S02]  /*1460*/  UISETP.NE.AND UP0, UPT, UR4, URZ, UPT ;  /* 0x000000ff0400728c */ /* 0x000fe4000bf05270 */
[----:B------:R-:W-:Y:S02]  /*1470*/  ULOP3.LUT UR4, UR63, 0xfffffffe, URZ, 0xc0, !UPT ;  /* 0xfffffffe3f047892 */ /* 0x000fe4000f8ec0ff */
[----:B------:R-:W-:Y:S02]  /*1480*/  UISETP.LT.U32.OR UP0, UPT, UR63, 0x2, !UP0 ;  /* 0x000000023f00788c */ /* 0x000fe4000c701470 */
[----:B------:R-:W-:Y:S02]  /*1490*/  USHF.L.U32 UR4, UR7, UR4, URZ ;  /* 0x0000000407047299 */ /* 0x000fe400080006ff */
[----:B------:R-:W-:Y:S02]  /*14a0*/  USEL UR6, URZ, 0x1, !UP0 ;  /* 0x00000001ff067887 */ /* 0x000fe4000c000000 */
[----:B------:R-:W-:-:S02]  /*14b0*/  USEL UR5, URZ, 0x2, !UP0 ;  /* 0x00000002ff057887 */ /* 0x000fc4000c000000 */
[----:B------:R-:W-:Y:S02]  /*14c0*/  IMAD.U32 R0, RZ, RZ, UR4 ;  /* 0x00000004ff007e24 */ /* 0x000fe4000f8e00ff */
[----:B------:R-:W-:-:S06]  /*14d0*/  UIADD3 UR5, UPT, UPT, UR6, UR5, URZ ;  /* 0x0000000506057290 */ /* 0x000fcc000fffe0ff */
[----:B------:R-:W-:-:S07]  /*14e0*/  MOV R2, UR5 ;  /* 0x0000000500027c02 */ /* 0x000fce0008000f00 */
.L_x_17:
[----:B------:R-:W1:Y:S01]  /*14f0*/  S2UR UR46, SR_CTAID.Z ;  /* 0x00000000002e79c3 */ /* 0x000e620000002700 */
[----:B------:R-:W-:Y:S01]  /*1500*/  UISETP.GE.AND UP0, UPT, UR19, 0x1, UPT ;  /* 0x000000011300788c */ /* 0x000fe2000bf06270 */
[----:B------:R-:W-:-:S08]  /*1510*/  UMOV UR45, UR20 ;  /* 0x00000014002d7c82 */ /* 0x000fd00008000000 */
[----:B------:R-:W-:Y:S05]  /*1520*/  BRA.U !UP0, `(.L_x_18) ;  /* 0x0000000108d47547 */ /* 0x000fea000b800000 */
[----:B------:R-:W2:Y:S01]  /*1530*/  LDCU.128 UR12, c[0x0][0xb10] ;  /* 0x00016200ff0c77ac */ /* 0x000ea20008000c00 */
[----:B------:R-:W3:Y:S01]  /*1540*/  LDCU UR21, c[0x0][0xb0c] ;  /* 0x00016180ff1577ac */ /* 0x000ee20008000800 */
[----:B------:R-:W4:Y:S01]  /*1550*/  LDCU UR6, c[0x0][0x370] ;  /* 0x00006e00ff0677ac */ /* 0x000f220008000800 */
[----:B------:R-:W1:Y:S01]  /*1560*/  LDCU UR7, c[0x0][0x374] ;  /* 0x00006e80ff0777ac */ /* 0x000e620008000800 */
[----:B------:R-:W1:Y:S01]  /*1570*/  LDCU UR22, c[0x0][0xb20] ;  /* 0x00016400ff1677ac */ /* 0x000e620008000800 */
[----:B--2---:R-:W-:Y:S02]  /*1580*/  UIMAD.WIDE.U32 UR4, UR20, UR12, URZ ;  /* 0x0000000c140472a5 */ /* 0x004fe4000f8e00ff */
[----:B---3--:R-:W-:Y:S01]  /*1590*/  UISETP.NE.AND UP0, UPT, UR21, 0x1, UPT ;  /* 0x000000011500788c */ /* 0x008fe2000bf05270 */
[----:B------:R-:W2:Y:S01]  /*15a0*/  LDCU.64 UR8, c[0x0][0xb28] ;  /* 0x00016500ff0877ac */ /* 0x000ea20008000a00 */
[----:B----4-:R-:W-:-:S03]  /*15b0*/  UIMAD.WIDE.U32 UR10, UR6, UR12, URZ ;  /* 0x0000000c060a72a5 */ /* 0x010fc6000f8e00ff */
[----:B------:R-:W-:Y:S01]  /*15c0*/  UMOV UR4, UR5 ;  /* 0x0000000500047c82 */ /* 0x000fe20008000000 */
[----:B------:R-:W-:Y:S02]  /*15d0*/  UISETP.NE.AND UP1, UPT, UR19, 0x1, UPT ;  /* 0x000000011300788c */ /* 0x000fe4000bf25270 */
[----:B------:R-:W-:Y:S01]  /*15e0*/  USHF.R.U32.HI UR4, URZ, UR13, UR4 ;  /* 0x0000000dff047299 */ /* 0x000fe20008011604 */
[----:B------:R-:W-:Y:S01]  /*15f0*/  UMOV UR10, UR11 ;  /* 0x0000000b000a7c82 */ /* 0x000fe20008000000 */
[----:B------:R-:W-:Y:S02]  /*1600*/  UIMAD.WIDE.U32 UR16, UR47, UR15, URZ ;  /* 0x0000000f2f1072a5 */ /* 0x000fe4000f8e00ff */
[----:B------:R-:W-:Y:S02]  /*1610*/  USEL UR5, UR20, UR4, !UP0 ;  /* 0x0000000414057287 */ /* 0x000fe4000c000000 */
[----:B------:R-:W-:Y:S02]  /*1620*/  @UP0 USHF.R.U32.HI UR6, URZ, UR13, UR10 ;  /* 0x0000000dff060299 */ /* 0x000fe4000801160a */
[----:B------:R-:W-:-:S02]  /*1630*/  UISETP.NE.AND UP0, UPT, UR14, 0x1, UPT ;  /* 0x000000010e00788c */ /* 0x000fc4000bf05270 */
[----:B-1----:R-:W-:Y:S02]  /*1640*/  UIMAD.WIDE.U32 UR10, UR7, UR15, URZ ;  /* 0x0000000f070a72a5 */ /* 0x002fe4000f8e00ff */
[----:B--2---:R-:W-:Y:S01]  /*1650*/  UIMAD.WIDE.U32 UR12, UR6, UR8, URZ ;  /* 0x00000008060c72a5 */ /* 0x004fe2000f8e00ff */
[----:B------:R-:W-:Y:S01]  /*1660*/  UMOV UR4, UR17 ;  /* 0x0000001100047c82 */ /* 0x000fe20008000000 */
[----:B------:R-:W-:-:S03]  /*1670*/  UIADD3 UR45, UPT, UPT, -UR5, URZ, URZ ;  /* 0x000000ff052d7290 */ /* 0x000fc6000fffe1ff */
[----:B------:R-:W-:Y:S01]  /*1680*/  UMOV UR10, UR11 ;  /* 0x0000000b000a7c82 */ /* 0x000fe20008000000 */
[----:B------:R-:W-:Y:S02]  /*1690*/  USHF.R.U32.HI UR4, URZ, UR22, UR4 ;  /* 0x00000016ff047299 */ /* 0x000fe40008011604 */
[----:B------:R-:W-:Y:S01]  /*16a0*/  @UP0 USHF.R.U32.HI UR7, URZ, UR22, UR10 ;  /* 0x00000016ff070299 */ /* 0x000fe2000801160a */
[----:B------:R-:W-:Y:S01]  /*16b0*/  UMOV UR12, UR13 ;  /* 0x0000000d000c7c82 */ /* 0x000fe20008000000 */
[----:B------:R-:W-:Y:S02]  /*16c0*/  USEL UR4, UR47, UR4, !UP0 ;  /* 0x000000042f047287 */ /* 0x000fe4000c000000 */
[----:B------:R-:W-:Y:S02]  /*16d0*/  UIMAD.WIDE.U32 UR10, UR7, UR8, URZ ;  /* 0x00000008070a72a5 */ /* 0x000fe4000f8e00ff */
[----:B------:R-:W-:Y:S02]  /*16e0*/  @UP1 USHF.R.U32.HI UR6, URZ, UR9, UR12 ;  /* 0x00000009ff061299 */ /* 0x000fe4000801160c */
[----:B------:R-:W-:-:S02]  /*16f0*/  UIMAD.WIDE.U32 UR12, UR4, UR8, URZ ;  /* 0x00000008040c72a5 */ /* 0x000fc4000f8e00ff */
[----:B------:R-:W-:Y:S01]  /*1700*/  UIMAD UR45, UR21, UR45, UR20 ;  /* 0x0000002d152d72a4 */ /* 0x000fe2000f8e0214 */
[----:B------:R-:W-:Y:S02]  /*1710*/  UMOV UR10, UR11 ;  /* 0x0000000b000a7c82 */ /* 0x000fe40008000000 */
[----:B------:R-:W-:Y:S02]  /*1720*/  @UP1 USHF.R.U32.HI UR7, URZ, UR9, UR10 ;  /* 0x00000009ff071299 */ /* 0x000fe4000801160a */
[----:B------:R-:W-:Y:S02]  /*1730*/  UIMAD UR10, UR6, UR19, URZ ;  /* 0x00000013060a72a4 */ /* 0x000fe4000f8e02ff */
[----:B------:R-:W-:-:S04]  /*1740*/  UIMAD UR7, UR7, UR19, URZ ;  /* 0x00000013070772a4 */ /* 0x000fc8000f8e02ff */
[----:B------:R-:W-:-:S03]  /*1750*/  UISETP.GE.AND UP0, UPT, UR4, UR7, UPT ;  /* 0x000000070400728c */ /* 0x000fc6000bf06270 */
[----:B------:R-:W-:Y:S01]  /*1760*/  UMOV UR7, UR13 ;  /* 0x0000000d00077c82 */ /* 0x000fe20008000000 */
[----:B------:R-:W-:Y:S02]  /*1770*/  UISETP.GE.OR UP0, UPT, UR5, UR10, UP0 ;  /* 0x0000000a0500728c */ /* 0x000fe40008706670 */
[----:B------:R-:W-:Y:S02]  /*1780*/  UIMAD.WIDE.U32 UR10, UR5, UR8, URZ ;  /* 0x00000008050a72a5 */ /* 0x000fe4000f8e00ff */
[----:B------:R-:W-:Y:S02]  /*1790*/  USHF.R.U32.HI UR7, URZ, UR9, UR7 ;  /* 0x00000009ff077299 */ /* 0x000fe40008011607 */
[----:B------:R-:W-:Y:S02]  /*17a0*/  UIADD3 UR10, UPT, UPT, -UR4, URZ, URZ ;  /* 0x000000ff040a7290 */ /* 0x000fe4000fffe1ff */
[----:B------:R-:W-:Y:S02]  /*17b0*/  USEL UR7, UR4, UR7, !UP1 ;  /* 0x0000000704077287 */ /* 0x000fe4000c800000 */
[----:B------:R-:W-:Y:S01]  /*17c0*/  UIMAD UR10, UR14, UR10, UR47 ;  /* 0x0000000a0e0a72a4 */ /* 0x000fe2000f8e022f */
[----:B------:R-:W-:-:S02]  /*17d0*/  @!UP0 UMOV UR8, UR11 ;  /* 0x0000000b00088c82 */ /* 0x000fc40008000000 */
[----:B------:R-:W-:Y:S02]  /*17e0*/  @!UP0 USHF.R.U32.HI UR8, URZ, UR9, UR8 ;  /* 0x00000009ff088299 */ /* 0x000fe40008011608 */
[----:B------:R-:W-:Y:S02]  /*17f0*/  UIADD3 UR9, UPT, UPT, -UR7, URZ, URZ ;  /* 0x000000ff07097290 */ /* 0x000fe4000fffe1ff */
[----:B------:R-:W-:Y:S02]  /*1800*/  @!UP0 USEL UR8, UR5, UR8, !UP1 ;  /* 0x0000000805088287 */ /* 0x000fe4000c800000 */
[----:B------:R-:W-:Y:S02]  /*1810*/  UIMAD UR9, UR19, UR9, UR4 ;  /* 0x00000009130972a4 */ /* 0x000fe4000f8e0204 */
[----:B------:R-:W-:Y:S02]  /*1820*/  @!UP0 UIADD3 UR7, UPT, UPT, UR7, -UR8, URZ ;  /* 0x8000000807078290 */ /* 0x000fe4000fffe0ff */
[----:B------:R-:W-:-:S02]  /*1830*/  @!UP0 UIMAD UR6, UR9, UR6, UR8 ;  /* 0x00000006090682a4 */ /* 0x000fc4000f8e0208 */
[----:B------:R-:W-:-:S04]  /*1840*/  @!UP0 UIMAD UR4, UR7, UR19, UR5 ;  /* 0x00000013070482a4 */ /* 0x000fc8000f8e0205 */
[----:B------:R-:W-:Y:S01]  /*1850*/  UIMAD UR47, UR4, UR14, UR10 ;  /* 0x0000000e042f72a4 */ /* 0x000fe2000f8e020a */
[----:B------:R-:W-:Y:S02]  /*1860*/  @!UP0 UMOV UR5, UR6 ;  /* 0x0000000600058c82 */ /* 0x000fe40008000000 */
[----:B------:R-:W-:-:S12]  /*1870*/  UIMAD UR45, UR5, UR21, UR45 ;  /* 0x00000015052d72a4 */ /* 0x000fd8000f8e022d */
.L_x_18:
[----:B------:R-:W-:-:S09]  /*1880*/  UISETP.NE.AND UP0, UPT, UR23, 0x1, UPT ;  /* 0x000000011700788c */ /* 0x000fd2000bf05270 */
[----:B------:R-:W-:Y:S05]  /*1890*/  BRA.U UP0, `(.L_x_19) ;  /* 0x0000000100407547 */ /* 0x000fea000b800000 */
[----:B------:R-:W2:Y:S01]  /*18a0*/  LDCU.128 UR8, c[0x0][0xb10] ;  /* 0x00016200ff0877ac */ /* 0x000ea20008000c00 */
[----:B------:R-:W3:Y:S01]  /*18b0*/  LDCU UR12, c[0x0][0xb0c] ;  /* 0x00016180ff0c77ac */ /* 0x000ee20008000800 */
[----:B------:R-:W4:Y:S01]  /*18c0*/  LDCU UR13, c[0x0][0xb20] ;  /* 0x00016400ff0d77ac */ /* 0x000f220008000800 */
[----:B--2---:R-:W-:Y:S02]  /*18d0*/  UIMAD.WIDE.U32 UR4, UR45, UR8, URZ ;  /* 0x000000082d0472a5 */ /* 0x004fe4000f8e00ff */
[----:B------:R-:W-:Y:S02]  /*18e0*/  UIMAD.WIDE.U32 UR6, UR47, UR11, URZ ;  /* 0x0000000b2f0672a5 */ /* 0x000fe4000f8e00ff */
[----:B---3--:R-:W-:Y:S02]  /*18f0*/  UISETP.NE.AND UP0, UPT, UR12, 0x1, UPT ;  /* 0x000000010c00788c */ /* 0x008fe4000bf05270 */
[----:B------:R-:W-:-:S03]  /*1900*/  USHF.R.U32.HI UR5, URZ, UR9, UR5 ;  /* 0x00000009ff057299 */ /* 0x000fc60008011605 */
[----:B------:R-:W-:Y:S01]  /*1910*/  UMOV UR4, UR7 ;  /* 0x0000000700047c82 */ /* 0x000fe20008000000 */
[----:B------:R-:W-:Y:S02]  /*1920*/  USEL UR5, UR45, UR5, !UP0 ;  /* 0x000000052d057287 */ /* 0x000fe4000c000000 */
[----:B------:R-:W-:Y:S02]  /*1930*/  UISETP.NE.AND UP0, UPT, UR10, 0x1, UPT ;  /* 0x000000010a00788c */ /* 0x000fe4000bf05270 */
[----:B----4-:R-:W-:-:S04]  /*1940*/  USHF.R.U32.HI UR4, URZ, UR13, UR4 ;  /* 0x0000000dff047299 */ /* 0x010fc80008011604 */
[----:B------:R-:W-:-:S04]  /*1950*/  USEL UR4, UR47, UR4, !UP0 ;  /* 0x000000042f047287 */ /* 0x000fc8000c000000 */
[----:B------:R-:W-:Y:S02]  /*1960*/  UIADD3 UR6, UPT, UPT, -UR4, UR5, URZ ;  /* 0x0000000504067290 */ /* 0x000fe4000fffe1ff */
[----:B------:R-:W-:Y:S02]  /*1970*/  UIADD3 UR4, UPT, UPT, UR4, -UR5, URZ ;  /* 0x8000000504047290 */ /* 0x000fe4000fffe0ff */
[----:B------:R-:W-:Y:S02]  /*1980*/  UIMAD UR47, UR6, UR10, UR47 ;  /* 0x0000000a062f72a4 */ /* 0x000fe4000f8e022f */
[----:B------:R-:W-:-:S12]  /*1990*/  UIMAD UR45, UR4, UR12, UR45 ;  /* 0x0000000c042d72a4 */ /* 0x000fd8000f8e022d */
.L_x_19:
[----:B------:R-:W-:Y:S05]  /*19a0*/  BRA.U !UP6, `(.L_x_20) ;  /* 0x000000010e0c7547 */ /* 0x000fea000b800000 */
[----:B------:R-:W-:Y:S01]  /*19b0*/  UCGABAR_WAIT ;  /* 0x0000000000007dc7 */ /* 0x000fe20008000000 */
[----:B------:R-:W-:Y:S01]  /*19c0*/  CCTL.IVALL ;  /* 0x00000000ff00798f */ /* 0x000fe20002000000 */
[----:B------:R-:W-:Y:S05]  /*19d0*/  BRA `(.L_x_21) ;  /* 0x0000000000047947 */ /* 0x000fea0003800000 */
.L_x_20:
[----:B------:R-:W-:Y:S06]  /*19e0*/  BAR.SYNC.DEFER_BLOCKING 0x0 ;  /* 0x0000000000007b1d */ /* 0x000fec0000010000 */
.L_x_21:
[----:B------:R-:W-:Y:S05]  /*19f0*/  BRA.U UP5, `(.L_x_22) ;  /* 0x0000002d05a87547 */ /* 0x000fea000b800000 */
[----:B------:R-:W2:Y:S01]  /*1a00*/  LDCU UR5, c[0x0][0x388] ;  /* 0x00007100ff0577ac */ /* 0x000ea20008000800 */
[----:B------:R-:W-:Y:S01]  /*1a10*/  PLOP3.LUT P1, PT, PT, PT, UP3, 0x80, 0x8 ;  /* 0x000000000008781c */ /* 0x000fe20003f2f038 */
[----:B------:R-:W-:Y:S01]  /*1a20*/  IMAD.MOV.U32 R2, RZ, RZ, RZ ;  /* 0x000000ffff027224 */ /* 0x000fe200078e00ff */
[----:B------:R-:W-:Y:S01]  /*1a30*/  ISETP.EQ.OR P2, PT, R3, RZ, P3 ;  /* 0x000000ff0300720c */ /* 0x000fe20001f42670 */
[----:B------:R-:W3:Y:S01]  /*1a40*/  LDCU UR6, c[0x0][0x38c] ;  /* 0x00007180ff0677ac */ /* 0x000ee20008000800 */
[----:B------:R-:W-:Y:S01]  /*1a50*/  PLOP3.LUT P1, PT, P1, PT, PT, 0x8, 0x80 ;  /* 0x000000000080781c */ /* 0x000fe20000f2e170 */
[----:B------:R-:W4:Y:S01]  /*1a60*/  LDCU UR50, c[0x0][0x390] ;  /* 0x00007200ff3277ac */ /* 0x000f220008000800 */
[----:B------:R-:W-:Y:S01]  /*1a70*/  UISETP.NE.AND UP1, UPT, UR18, URZ, UPT ;  /* 0x000000ff1200728c */ /* 0x000fe2000bf25270 */
[----:B------:R-:W1:Y:S01]  /*1a80*/  LDCU UR49, c[0x0][0x370] ;  /* 0x00006e00ff3177ac */ /* 0x000e620008000800 */
[----:B--2---:R-:W-:Y:S01]  /*1a90*/  UIADD3 UR5, UPT, UPT, UR5, 0x1f, URZ ;  /* 0x0000001f05057890 */ /* 0x004fe2000fffe0ff */
[----:B------:R-:W2:Y:S03]  /*1aa0*/  LDCU.64 UR36, c[0x0][0x348] ;  /* 0x00006900ff2477ac */ /* 0x000ea60008000a00 */
[----:B------:R-:W-:-:S02]  /*1ab0*/  USHF.R.S32.HI UR4, URZ, 0x1f, UR5 ;  /* 0x0000001fff047899 */ /* 0x000fc40008011405 */
[----:B------:R-:W-:Y:S02]  /*1ac0*/  USHF.L.U32 UR53, UR20, 0x7, URZ ;  /* 0x0000000714357899 */ /* 0x000fe400080006ff */
[----:B------:R-:W-:Y:S02]  /*1ad0*/  ULEA.HI UR4, UR4, UR5, URZ, 0x5 ;  /* 0x0000000504047291 */ /* 0x000fe4000f8f28ff */
[----:B------:R-:W-:Y:S02]  /*1ae0*/  USHF.L.U32 UR5, UR20, 0x5, URZ ;  /* 0x0000000514057899 */ /* 0x000fe400080006ff */
[----:B------:R-:W-:Y:S02]  /*1af0*/  USHF.R.S32.HI UR4, URZ, 0x5, UR4 ;  /* 0x00000005ff047899 */ /* 0x000fe40008011404 */
[----:B------:R-:W-:Y:S02]  /*1b00*/  ULOP3.LUT UR52, UR5, 0x20, URZ, 0xc0, !UPT ;  /* 0x0000002005347892 */ /* 0x000fe4000f8ec0ff */
[----:B---3--:R-:W-:Y:S01]  /*1b10*/  UIMAD UR4, UR4, UR6, URZ ;  /* 0x00000006040472a4 */ /* 0x008fe2000f8e02ff */
[----:B------:R-:W3:Y:S03]  /*1b20*/  LDCU UR48, c[0x0][0x374] ;  /* 0x00006e80ff3077ac */ /* 0x000ee60008000800 */
[----:B----4-:R-:W-:-:S02]  /*1b30*/  UIMAD UR50, UR4, UR50, URZ ;  /* 0x00000032043272a4 */ /* 0x010fc4000f8e02ff */
[----:B------:R-:W-:Y:S02]  /*1b40*/  USEL UR33, UR38, 0x2, UP1 ;  /* 0x0000000226217887 */ /* 0x000fe40008800000 */
[----:B------:R-:W-:Y:S02]  /*1b50*/  UISETP.NE.AND UP2, UPT, UR50, URZ, UPT ;  /* 0x000000ff3200728c */ /* 0x000fe4000bf45270 */
[----:B------:R-:W-:Y:S01]  /*1b60*/  UISETP.LT.U32.AND UP0, UPT, UR50, 0x29, UPT ;  /* 0x000000293200788c */ /* 0x000fe2000bf01070 */
[----:B------:R-:W-:Y:S01]  /*1b70*/  UMOV UR23, 0x1 ;  /* 0x0000000100177882 */ /* 0x000fe20000000000 */
[----:B------:R-:W-:Y:S02]  /*1b80*/  UMOV UR26, URZ ;  /* 0x000000ff001a7c82 */ /* 0x000fe40008000000 */
[----:B------:R-:W-:Y:S01]  /*1b90*/  USEL UR4, UR50, 0x29, UP0 ;  /* 0x0000002932047887 */ /* 0x000fe20008000000 */
[----:B------:R-:W-:Y:S01]  /*1ba0*/  UMOV UR27, URZ ;  /* 0x000000ff001b7c82 */ /* 0x000fe20008000000 */
[----:B------:R-:W-:-:S02]  /*1bb0*/  UMOV UR34, URZ ;  /* 0x000000ff00227c82 */ /* 0x000fc40008000000 */
[----:B------:R-:W-:Y:S02]  /*1bc0*/  UIADD3 UR5, UPT, UPT, UR4, -0x1, URZ ;  /* 0xffffffff04057890 */ /* 0x000fe4000fffe0ff */
[----:B------:R-:W-:Y:S02]  /*1bd0*/  @!UP2 UIADD3 UR5, UPT, UPT, UR4, URZ, URZ ;  /* 0x000000ff0405a290 */ /* 0x000fe4000fffe0ff */
[----:B-1----:R-:W-:Y:S02]  /*1be0*/  UIADD3 UR46, UPT, UPT, UR50, -UR4, URZ ;  /* 0x80000004322e7290 */ /* 0x002fe4000fffe0ff */
[----:B--23--:R-:W-:-:S12]  /*1bf0*/  UIADD3 UR51, UPT, UPT, UR5, 0x1, URZ ;  /* 0x0000000105337890 */ /* 0x00cfd8000fffe0ff */
.L_x_40:
[----:B------:R-:W1:Y:S01]  /*1c00*/  S2UR UR25, SR_CgaCtaId ;  /* 0x00000000001979c3 */ /* 0x000e620000008800 */
[----:B------:R-:W-:Y:S01]  /*1c10*/  UMOV UR4, 0x400 ;  /* 0x0000040000047882 */ /* 0x000fe20000000000 */
[----:B------:R-:W-:Y:S01]  /*1c20*/  MOV R0, UR23 ;  /* 0x0000001700007c02 */ /* 0x000fe20008000f00 */
[----:B------:R-:W-:Y:S02]  /*1c30*/  UISETP.NE.AND UP0, UPT, UR50, URZ, UPT ;  /* 0x000000ff3200728c */ /* 0x000fe4000bf05270 */
[----:B------:R-:W-:Y:S01]  /*1c40*/  ULEA UR19, UR47, UR52, 0x6 ;  /* 0x000000342f137291 */ /* 0x000fe2000f8e30ff */
[----:B------:R-:W-:Y:S01]  /*1c50*/  SHF.L.U32 R0, R0, 0x1f, RZ ;  /* 0x0000001f00007819 */ /* 0x000fe200000006ff */
[----:B------:R-:W-:Y:S01]  /*1c60*/  UMOV UR24, URZ ;  /* 0x000000ff00187c82 */ /* 0x000fe20008000000 */
[----:B------:R-:W-:Y:S01]  /*1c70*/  UMOV UR21, URZ ;  /* 0x000000ff00157c82 */ /* 0x000fe20008000000 */
[----:B------:R-:W-:Y:S01]  /*1c80*/  UMOV UR20, URZ ;  /* 0x000000ff00147c82 */ /* 0x000fe20008000000 */
[----:B-1----:R-:W-:-:S04]  /*1c90*/  ULEA UR25, UR25, UR4, 0x18 ;  /* 0x0000000419197291 */ /* 0x002fc8000f8ec0ff */
[----:B------:R-:W-:-:S09]  /*1ca0*/  ULEA UR4, UR26, UR25, 0x3 ;  /* 0x000000191a047291 */ /* 0x000fd2000f8e18ff */
[----:B------:R1:W2:Y:S01]  /*1cb0*/  SYNCS.PHASECHK.TRANS64.TRYWAIT P0, [UR4+0x148], R0 ;  /* 0x00014800ff0075a7 */ /* 0x0002a20008001104 */
[----:B------:R-:W-:-:S04]  /*1cc0*/  ULEA.HI UR4, UR45, UR45, URZ, 0x1 ;  /* 0x0000002d2d047291 */ /* 0x000fc8000f8f08ff */
[----:B------:R-:W-:-:S04]  /*1cd0*/  USHF.L.U32 UR4, UR4, 0x7, URZ ;  /* 0x0000000704047899 */ /* 0x000fc800080006ff */
[----:B------:R-:W-:-:S04]  /*1ce0*/  ULOP3.LUT UR4, UR4, 0xffffff00, URZ, 0xc0, !UPT ;  /* 0xffffff0004047892 */ /* 0x000fc8000f8ec0ff */
[----:B------:R-:W-:Y:S01]  /*1cf0*/  ULOP3.LUT UR35, UR4, 0x80, UR53, 0xf8, !UPT ;  /* 0x0000008004237892 */ /* 0x000fe2000f8ef835 */
[----:B------:R-:W-:Y:S11]  /*1d00*/  BRA.U !UP0, `(.L_x_23) ;  /* 0x0000000508607547 */ /* 0x000ff6000b800000 */
[----:B------:R-:W3:Y:S01]  /*1d10*/  LDCU.128 UR8, c[0x0][0x480] ;  /* 0x00009000ff0877ac */ /* 0x000ee20008000c00 */
[----:B------:R-:W4:Y:S01]  /*1d20*/  LDCU.64 UR12, c[0x0][0x490] ;  /* 0x00009200ff0c77ac */ /* 0x000f220008000a00 */
[----:B------:R-:W1:Y:S01]  /*1d30*/  LDCU.64 UR20, c[0x0][0x4b0] ;  /* 0x00009600ff1477ac */ /* 0x000e620008000a00 */
[----:B------:R-:W1:Y:S01]  /*1d40*/  LDCU.64 UR16, c[0x0][0x4d0] ;  /* 0x00009a00ff1077ac */ /* 0x000e620008000a00 */
[----:B------:R-:W1:Y:S01]  /*1d50*/  LDCU UR43, c[0x0][0x390] ;  /* 0x00007200ff2b77ac */ /* 0x000e620008000800 */
[----:B---3--:R-:W-:Y:S02]  /*1d60*/  UIMAD.WIDE.U32 UR4, UR35, UR9, URZ ;  /* 0x00000009230472a5 */ /* 0x008fe4000f8e00ff */
[----:B------:R-:W-:Y:S01]  /*1d70*/  UISETP.NE.AND UP0, UPT, UR8, 0x1, UPT ;  /* 0x000000010800788c */ /* 0x000fe2000bf05270 */
[----:B------:R-:W3:Y:S04]  /*1d80*/  LDCU UR44, c[0x0][0x38c] ;  /* 0x00007180ff2c77ac */ /* 0x000ee80008000800 */
[----:B------:R-:W-:Y:S01]  /*1d90*/  UMOV UR4, UR5 ;  /* 0x0000000500047c82 */ /* 0x000fe20008000000 */
[----:B------:R-:W1:Y:S01]  /*1da0*/  LDCU.64 UR14, c[0x0][0x4b8] ;  /* 0x00009700ff0e77ac */ /* 0x000e620008000a00 */
[----:B------:R-:W-:-:S02]  /*1db0*/  USHF.R.U32.HI UR6, URZ, UR10, UR4 ;  /* 0x0000000aff067299 */ /* 0x000fc40008011604 */
[----:B------:R-:W-:Y:S02]  /*1dc0*/  UIADD3 UR34, UPT, UPT, UR51, UR27, URZ ;  /* 0x0000001b33227290 */ /* 0x000fe4000fffe0ff */
[----:B------:R-:W-:Y:S02]  /*1dd0*/  USEL UR6, UR35, UR6, !UP0 ;  /* 0x0000000623067287 */ /* 0x000fe4000c000000 */
[----:B------:R-:W-:Y:S02]  /*1de0*/  UISETP.NE.AND UP0, UPT, UR11, 0x1, UPT ;  /* 0x000000010b00788c */ /* 0x000fe4000bf05270 */
[----:B----4-:R-:W-:Y:S02]  /*1df0*/  UIMAD.WIDE.U32 UR4, UR6, UR12, URZ ;  /* 0x0000000c060472a5 */ /* 0x010fe4000f8e00ff */
[----:B------:R-:W-:Y:S01]  /*1e00*/  UIADD3 UR7, UPT, UPT, -UR6, URZ, URZ ;  /* 0x000000ff06077290 */ /* 0x000fe2000fffe1ff */
[----:B------:R-:W-:-:S03]  /*1e10*/  UMOV UR24, URZ ;  /* 0x000000ff00187c82 */ /* 0x000fc60008000000 */
[----:B------:R-:W-:Y:S01]  /*1e20*/  UIMAD UR7, UR8, UR7, UR35 ;  /* 0x00000007080772a4 */ /* 0x000fe2000f8e0223 */
[----:B------:R-:W-:Y:S02]  /*1e30*/  UMOV UR4, UR5 ;  /* 0x0000000500047c82 */ /* 0x000fe40008000000 */
[----:B------:R-:W-:Y:S02]  /*1e40*/  USHF.R.U32.HI UR13, URZ, UR13, UR4 ;  /* 0x0000000dff0d7299 */ /* 0x000fe40008011604 */
[----:B------:R-:W4:Y:S02]  /*1e50*/  LDCU.64 UR4, c[0x0][0x4d8] ;  /* 0x00009b00ff0477ac */ /* 0x000f240008000a00 */
[----:B------:R-:W-:-:S04]  /*1e60*/  USEL UR13, UR6, UR13, !UP0 ;  /* 0x0000000d060d7287 */ /* 0x000fc8000c000000 */
[----:B------:R-:W-:-:S04]  /*1e70*/  UIADD3 UR12, UPT, UPT, -UR13, URZ, URZ ;  /* 0x000000ff0d0c7290 */ /* 0x000fc8000fffe1ff */
[----:B------:R-:W-:Y:S02]  /*1e80*/  UIMAD UR12, UR11, UR12, UR6 ;  /* 0x0000000c0b0c72a4 */ /* 0x000fe4000f8e0206 */
[----:B-1----:R-:W-:Y:S02]  /*1e90*/  UIMAD UR11, UR7, UR20, UR16 ;  /* 0x00000014070b72a4 */ /* 0x002fe4000f8e0210 */
[----:B------:R-:W-:Y:S01]  /*1ea0*/  UIMAD UR12, UR12, UR21, UR17 ;  /* 0x000000150c0c72a4 */ /* 0x000fe2000f8e0211 */
[----:B------:R-:W-:Y:S01]  /*1eb0*/  UMOV UR6, UR26 ;  /* 0x0000001a00067c82 */ /* 0x000fe20008000000 */
[----:B------:R-:W-:Y:S01]  /*1ec0*/  UMOV UR20, URZ ;  /* 0x000000ff00147c82 */ /* 0x000fe20008000000 */
[----:B---3--:R-:W-:-:S09]  /*1ed0*/  UMOV UR21, URZ ;  /* 0x000000ff00157c82 */ /* 0x008fd20008000000 */
.L_x_29:
[----:B------:R-:W-:Y:S01]  /*1ee0*/  @!P3 MOV R3, 0x2800 ;  /* 0x000028000003b802 */ /* 0x000fe20000000f00 */
[----:B------:R-:W-:Y:S01]  /*1ef0*/  ULEA UR9, UR6, UR25, 0x3 ;  /* 0x0000001906097291 */ /* 0x000fe2000f8e18ff */
[----:B-12---:R-:W-:Y:S11]  /*1f00*/  @P0 BRA `(.L_x_24) ;  /* 0x0000000000100947 */ /* 0x006ff60003800000 */
[----:B------:R-:W-:Y:S04]  /*1f10*/  MOV R0, UR23 ;  /* 0x0000001700007c02 */ /* 0x000fe80008000f00 */
[----:B------:R-:W-:Y:S04]  /*1f20*/  SHF.L.U32 R5, R0, 0x1f, RZ ;  /* 0x0000001f00057819 */ /* 0x000fe800000006ff */
[----:B------:R-:W1:Y:S02]  /*1f30*/  SYNCS.PHASECHK.TRANS64.TRYWAIT P0, [UR9+0x148], R5 ;  /* 0x00014805ff0075a7 */ /* 0x000e640008001109 */
[----:B-1----:R-:W-:Y:S05]  /*1f40*/  @!P0 BRA `(.L_x_25) ;  /* 0x0000007000888947 */ /* 0x002fea0003800000 */
.L_x_24:
[----:B------:R2:W-:Y:S01]  /*1f50*/  @!P3 SYNCS.ARRIVE.TRANS64 RZ, [UR9], R3 ;  /* 0x00000003ffffb9a7 */ /* 0x0005e20008000009 */
[----:B------:R-:W-:Y:S04]  /*1f60*/  ULOP3.LUT UR7, UR33, 0x2, URZ, 0xfc, !UPT ;  /* 0x0000000221077892 */ /* 0x000fe8000f8efcff */
[----:B------:R-:W-:Y:S09]  /*1f70*/  UISETP.NE.AND UP0, UPT, UR7, 0x2, UPT ;  /* 0x000000020700788c */ /* 0x000ff2000bf05270 */
[----:B------:R-:W-:Y:S05]  /*1f80*/  BRA.U UP0, `(.L_x_26) ;  /* 0x0000000100047547 */ /* 0x000fea000b800000 */
[----:B----4-:R-:W-:Y:S05]  /*1f90*/  BPT.TRAP 0x1 ;  /* 0x000000040000795c */ /* 0x010fea0000300000 */
.L_x_26:
[----:B------:R-:W-:Y:S04]  /*1fa0*/  BSSY.RECONVERGENT B0, `(.L_x_27) ;  /* 0x0000003000007945 */ /* 0x000fe80003800200 */
[----:B------:R-:W-:Y:S05]  /*1fb0*/  @P2 BRA `(.L_x_28) ;  /* 0x0000000000042947 */ /* 0x000fea0003800000 */
[----:B----4-:R-:W-:Y:S05]  /*1fc0*/  BPT.TRAP 0x1 ;  /* 0x000000040000795c */ /* 0x010fea0000300000 */
.L_x_28:
[----:B----4-:R-:W-:Y:S05]  /*1fd0*/  BSYNC.RECONVERGENT B0 ;  /* 0x0000000000007941 */ /* 0x010fea0003800200 */
.L_x_27:
[----:B------:R-:W-:Y:S02]  /*1fe0*/  UIADD3 UR7, UPT, UPT, UR6, 0x1, URZ ;  /* 0x0000000106077890 */ /* 0x000fe4000fffe0ff */
[----:B------:R-:W-:Y:S02]  /*1ff0*/  ULEA UR16, UR6, UR25, 0xa ;  /* 0x0000001906107291 */ /* 0x000fe4000f8e50ff */
[----:B------:R-:W-:Y:S02]  /*2000*/  UISETP.NE.AND UP0, UPT, UR7, 0x29, UPT ;  /* 0x000000290700788c */ /* 0x000fe4000bf05270 */
[----:B------:R-:W-:Y:S02]  /*2010*/  UIADD3 UR30, UP1, UPT, UR36, 0x80, URZ ;  /* 0x00000080241e7890 */ /* 0x000fe4000ff3e0ff */
[----:B------:R-:W-:Y:S02]  /*2020*/  USEL UR8, URZ, 0x1, UP0 ;  /* 0x00000001ff087887 */ /* 0x000fe40008000000 */
[----:B------:R-:W-:Y:S02]  /*2030*/  USEL UR26, UR7, URZ, UP0 ;  /* 0x000000ff071a7287 */ /* 0x000fe40008000000 */
[----:B------:R-:W-:Y:S02]  /*2040*/  ULOP3.LUT UR23, UR23, UR8, URZ, 0x3c, !UPT ;  /* 0x0000000817177292 */ /* 0x000fe4000f8e3cff */
[----:B------:R-:W-:Y:S02]  /*2050*/  ULEA UR7, UR26, UR25, 0x3 ;  /* 0x000000191a077291 */ /* 0x000fe4000f8e18ff */
[----:B------:R-:W-:Y:S02]  /*2060*/  ULEA UR8, UR6, UR25, 0xc ;  /* 0x0000001906087291 */ /* 0x000fe4000f8e60ff */
[----:B------:R-:W-:Y:S01]  /*2070*/  ULOP3.LUT UR9, UR9, 0xfefffff8, URZ, 0xc0, !UPT ;  /* 0xfefffff809097892 */ /* 0x000fe2000f8ec0ff */
[----:B-1----:R-:W-:Y:S01]  /*2080*/  MOV R0, UR23 ;  /* 0x0000001700007c02 */ /* 0x002fe20008000f00 */
[----:B------:R-:W-:Y:S02]  /*2090*/  USHF.L.U32 UR10, UR24, 0x5, URZ ;  /* 0x00000005180a7899 */ /* 0x000fe400080006ff */
[----:B------:R-:W-:Y:S01]  /*20a0*/  UIADD3.X UR31, UPT, UPT, URZ, UR37, URZ, UP1, !UPT ;  /* 0x00000025ff1f7290 */ /* 0x000fe20008ffe4ff */
[----:B--2---:R-:W-:Y:S01]  /*20b0*/  SHF.L.U32 R3, R0, 0x1f, RZ ;  /* 0x0000001f00037819 */ /* 0x004fe200000006ff */
[----:B------:R-:W-:Y:S02]  /*20c0*/  UIADD3 UR8, UPT, UPT, UR8, 0x4600, URZ ;  /* 0x0000460008087890 */ /* 0x000fe4000fffe0ff */
[----:B------:R-:W-:Y:S01]  /*20d0*/  UIADD3 UR28, UP0, UPT, UR36, 0x180, URZ ;  /* 0x00000180241c7890 */ /* 0x000fe2000ff1e0ff */
[----:B------:R3:W1:Y:S01]  /*20e0*/  SYNCS.PHASECHK.TRANS64.TRYWAIT P0, [UR7+0x148], R3 ;  /* 0x00014803ff0075a7 */ /* 0x0006620008001107 */
[----:B------:R-:W-:Y:S02]  /*20f0*/  UIMAD UR7, UR20, UR14, UR4 ;  /* 0x0000000e140772a4 */ /* 0x000fe4000f8e0204 */
[----:B------:R-:W-:Y:S02]  /*2100*/  UIMAD UR6, UR21, UR15, UR5 ;  /* 0x0000000f150672a4 */ /* 0x000fe4000f8e0205 */
[----:B------:R-:W-:Y:S02]  /*2110*/  UIADD3.X UR29, UPT, UPT, URZ, UR37, URZ, UP0, !UPT ;  /* 0x00000025ff1d7290 */ /* 0x000fe400087fe4ff */
[----:B------:R-:W-:Y:S02]  /*2120*/  UPRMT UR6, UR7, 0x40, UR6 ;  /* 0x0000004007067896 */ /* 0x000fe40008000006 */
[----:B------:R-:W-:Y:S02]  /*2130*/  UIADD3 UR16, UPT, UPT, UR16, 0x2d600, URZ ;  /* 0x0002d60010107890 */ /* 0x000fe4000fffe0ff */
[----:B------:R-:W-:Y:S02]  /*2140*/  UPRMT UR6, UR6, 0x5410, URZ ;  /* 0x0000541006067896 */ /* 0x000fe400080000ff */
[----:B------:R-:W-:Y:S02]  /*2150*/  UIADD3 UR32, UPT, UPT, UR20, 0x1, URZ ;  /* 0x0000000114207890 */ /* 0x000fe4000fffe0ff */
[----:B------:R-:W-:Y:S02]  /*2160*/  UIADD3 UR22, UPT, UPT, UR21, 0x1, URZ ;  /* 0x0000000115167890 */ /* 0x000fe4000fffe0ff */
[----:B------:R-:W-:Y:S02]  /*2170*/  UISETP.NE.AND UP2, UPT, UR32, UR44, UPT ;  /* 0x0000002c2000728c */ /* 0x000fe4000bf45270 */
[----:B------:R-:W-:Y:S02]  /*2180*/  UIADD3 UR27, UPT, UPT, UR27, 0x1, URZ ;  /* 0x000000011b1b7890 */ /* 0x000fe4000fffe0ff */
[----:B------:R-:W-:Y:S01]  /*2190*/  UIADD3 UR7, UPT, UPT, UR24, 0x1, URZ ;  /* 0x0000000118077890 */ /* 0x000fe2000fffe0ff */
[----:B------:R-:W-:Y:S01]  /*21a0*/  UMOV UR40, 0x0 ;  /* 0x0000000000287882 */ /* 0x000fe20000000000 */
[----:B------:R-:W-:Y:S01]  /*21b0*/  UMOV UR41, 0x10000000 ;  /* 0x1000000000297882 */ /* 0x000fe20000000000 */
[----:B------:R-:W-:Y:S01]  /*21c0*/  UMOV UR17, UR9 ;  /* 0x0000000900117c82 */ /* 0x000fe20008000000 */
[----:B------:R2:W-:Y:S01]  /*21d0*/  UTMALDG.4D.IM2COL.2CTA [UR8], [UR30], UR6, desc[UR40] ;  /* 0x000028081e0073b4 */ /* 0x0005e20008259006 */
[----:B------:R-:W-:Y:S02]  /*21e0*/  UMOV UR18, UR10 ;  /* 0x0000000a00127c82 */ /* 0x000fe40008000000 */
[----:B------:R-:W-:Y:S04]  /*21f0*/  @UP2 UIADD3 UR22, UPT, UPT, UR21, URZ, URZ ;  /* 0x000000ff15162290 */ /* 0x000fe8000fffe0ff */
[----:B------:R-:W-:Y:S01]  /*2200*/  UISETP.NE.AND UP0, UPT, UR22, UR43, UPT ;  /* 0x0000002b1600728c */ /* 0x000fe2000bf05270 */
[----:B------:R4:W-:Y:S10]  /*2210*/  UTMALDG.4D.2CTA [UR16], [UR28], desc[UR40] ;  /* 0x000028101c0075b4 */ /* 0x0009f40008219000 */
[----:B------:R-:W-:Y:S07]  /*2220*/  @UP0 UIADD3 UR7, UPT, UPT, UR24, URZ, URZ ;  /* 0x000000ff18070290 */ /* 0x000fee000fffe0ff */
[----:B------:R-:W-:Y:S01]  /*2230*/  UMOV UR24, UR7 ;  /* 0x0000000700187c82 */ /* 0x000fe20008000000 */
[----:B--2---:R-:W-:Y:S01]  /*2240*/  UMOV UR6, UR26 ;  /* 0x0000001a00067c82 */ /* 0x004fe20008000000 */
[----:B----4-:R-:W-:Y:S02]  /*2250*/  USEL UR21, UR22, URZ, UP0 ;  /* 0x000000ff16157287 */ /* 0x010fe40008000000 */
[----:B------:R-:W-:Y:S02]  /*2260*/  UISETP.NE.AND UP0, UPT, UR27, UR34, UPT ;  /* 0x000000221b00728c */ /* 0x000fe4000bf05270 */
[----:B------:R-:W-:Y:S07]  /*2270*/  USEL UR20, UR32, URZ, UP2 ;  /* 0x000000ff20147287 */ /* 0x000fee0009000000 */
[----:B---3--:R-:W-:Y:S05]  /*2280*/  BRA.U UP0, `(.L_x_29) ;  /* 0xfffffffd00147547 */ /* 0x008fea000b83ffff */
.L_x_23:
[----:B------:R-:W-:Y:S01]  /*2290*/  ULEA UR4, UR26, UR25, 0x3 ;  /* 0x000000191a047291 */ /* 0x000fe2000f8e18ff */
[----:B-1----:R-:W-:Y:S01]  /*22a0*/  MOV R0, UR23 ;  /* 0x0000001700007c02 */ /* 0x002fe20008000f00 */
[----:B------:R-:W-:Y:S01]  /*22b0*/  @!P1 SYNCS.ARRIVE.TRANS64.A1T0 RZ, [UR25+0x2a8], RZ ;  /* 0x0002a8ffffff99a7 */ /* 0x000fe20008100019 */
[----:B------:R-:W-:Y:S02]  /*22c0*/  UISETP.GE.AND UP0, UPT, UR46, 0x1, UPT ;  /* 0x000000012e00788c */ /* 0x000fe4000bf06270 */
[----:B------:R-:W-:-:S04]  /*22d0*/  SHF.L.U32 R0, R0, 0x1f, RZ ;  /* 0x0000001f00007819 */ /* 0x000fc800000006ff */
[----:B--2---:R1:W2:Y:S03]  /*22e0*/  SYNCS.PHASECHK.TRANS64.TRYWAIT P0, [UR4+0x148], R0 ;  /* 0x00014800ff0075a7 */ /* 0x0042a60008001104 */
[----:B------:R-:W-:Y:S05]  /*22f0*/  BRA.U !UP0, `(.L_x_30) ;  /* 0x00000005085c7547 */ /* 0x000fea000b800000 */
        /* <DEDUP_REMOVED lines=16> */
[----:B------:R-:W-:-:S03]  /*2400*/  UMOV UR32, UR46 ;  /* 0x0000002e00207c82 */ /* 0x000fc60008000000 */
        /* <DEDUP_REMOVED lines=9> */
[----:B---3--:R-:W-:-:S11]  /*24a0*/  UMOV UR6, UR26 ;  /* 0x0000001a00067c82 */ /* 0x008fd60008000000 */
.L_x_36:
[----:B------:R-:W-:Y:S01]  /*24b0*/  @!P3 MOV R3, 0x2800 ;  /* 0x000028000003b802 */ /* 0x000fe20000000f00 */
[----:B------:R-:W-:Y:S01]  /*24c0*/  ULEA UR9, UR6, UR25, 0x3 ;  /* 0x0000001906097291 */ /* 0x000fe2000f8e18ff */
[----:B-12---:R-:W-:Y:S11]  /*24d0*/  @P0 BRA `(.L_x_31) ;  /* 0x0000000000100947 */ /* 0x006ff60003800000 */
[----:B------:R-:W-:Y:S04]  /*24e0*/  MOV R0, UR23 ;  /* 0x0000001700007c02 */ /* 0x000fe80008000f00 */
[----:B------:R-:W-:Y:S04]  /*24f0*/  SHF.L.U32 R5, R0, 0x1f, RZ ;  /* 0x0000001f00057819 */ /* 0x000fe800000006ff */
[----:B------:R-:W1:Y:S02]  /*2500*/  SYNCS.PHASECHK.TRANS64.TRYWAIT P0, [UR9+0x148], R5 ;  /* 0x00014805ff0075a7 */ /* 0x000e640008001109 */
[----:B-1----:R-:W-:Y:S05]  /*2510*/  @!P0 BRA `(.L_x_32) ;  /* 0x0000006c002c8947 */ /* 0x002fea0003800000 */
.L_x_31:
[----:B------:R2:W-:Y:S01]  /*2520*/  @!P3 SYNCS.ARRIVE.TRANS64 RZ, [UR9], R3 ;  /* 0x00000003ffffb9a7 */ /* 0x0005e20008000009 */
[----:B------:R-:W-:Y:S04]  /*2530*/  ULOP3.LUT UR7, UR33, 0x2, URZ, 0xfc, !UPT ;  /* 0x0000000221077892 */ /* 0x000fe8000f8efcff */
[----:B------:R-:W-:Y:S09]  /*2540*/  UISETP.NE.AND UP0, UPT, UR7, 0x2, UPT ;  /* 0x000000020700788c */ /* 0x000ff2000bf05270 */
[----:B------:R-:W-:Y:S05]  /*2550*/  BRA.U UP0, `(.L_x_33) ;  /* 0x0000000100047547 */ /* 0x000fea000b800000 */
[----:B----4-:R-:W-:Y:S05]  /*2560*/  BPT.TRAP 0x1 ;  /* 0x000000040000795c */ /* 0x010fea0000300000 */
.L_x_33:
[----:B------:R-:W-:Y:S04]  /*2570*/  BSSY.RECONVERGENT B0, `(.L_x_34) ;  /* 0x0000003000007945 */ /* 0x000fe80003800200 */
[----:B------:R-:W-:Y:S05]  /*2580*/  @P2 BRA `(.L_x_35) ;  /* 0x0000000000042947 */ /* 0x000fea0003800000 */
[----:B----4-:R-:W-:Y:S05]  /*2590*/  BPT.TRAP 0x1 ;  /* 0x000000040000795c */ /* 0x010fea0000300000 */
.L_x_35:
[----:B----4-:R-:W-:Y:S05]  /*25a0*/  BSYNC.RECONVERGENT B0 ;  /* 0x0000000000007941 */ /* 0x010fea0003800200 */
.L_x_34:
        /* <DEDUP_REMOVED lines=26> */
[----:B------:R-:W-:Y:S01]  /*2750*/  UIADD3 UR7, UPT, UPT, UR24, 0x1, URZ ;  /* 0x0000000118077890 */ /* 0x000fe2000fffe0ff */
[----:B------:R-:W-:Y:S01]  /*2760*/  UMOV UR40, 0x0 ;  /* 0x0000000000287882 */ /* 0x000fe20000000000 */
[----:B------:R-:W-:Y:S01]  /*2770*/  UMOV UR41, 0x10000000 ;  /* 0x1000000000297882 */ /* 0x000fe20000000000 */
[----:B------:R-:W-:Y:S01]  /*2780*/  UMOV UR17, UR9 ;  /* 0x0000000900117c82 */ /* 0x000fe20008000000 */
[----:B------:R2:W-:Y:S01]  /*2790*/  UTMALDG.4D.IM2COL.2CTA [UR8], [UR30], UR6, desc[UR40] ;  /* 0x000028081e0073b4 */ /* 0x0005e20008259006 */
[----:B------:R-:W-:Y:S04]  /*27a0*/  UMOV UR18, UR10 ;  /* 0x0000000a00127c82 */ /* 0x000fe80008000000 */
[----:B------:R-:W-:Y:S04]  /*27b0*/  @UP2 UIADD3 UR22, UPT, UPT, UR21, URZ, URZ ;  /* 0x000000ff15162290 */ /* 0x000fe8000fffe0ff */
[----:B------:R-:W-:Y:S01]  /*27c0*/  UISETP.NE.AND UP0, UPT, UR22, UR43, UPT ;  /* 0x0000002b1600728c */ /* 0x000fe2000bf05270 */
[----:B------:R4:W-:Y:S10]  /*27d0*/  UTMALDG.4D.2CTA [UR16], [UR28], desc[UR40] ;  /* 0x000028101c0075b4 */ /* 0x0009f40008219000 */
[----:B------:R-:W-:Y:S07]  /*27e0*/  @UP0 UIADD3 UR7, UPT, UPT, UR24, URZ, URZ ;  /* 0x000000ff18070290 */ /* 0x000fee000fffe0ff */
[----:B------:R-:W-:Y:S01]  /*27f0*/  UMOV UR24, UR7 ;  /* 0x0000000700187c82 */ /* 0x000fe20008000000 */
[----:B--2---:R-:W-:Y:S02]  /*2800*/  UIADD3 UR6, UPT, UPT, UR32, -0x1, URZ ;  /* 0xffffffff20067890 */ /* 0x004fe4000fffe0ff */
[----:B----4-:R-:W-:Y:S02]  /*2810*/  USEL UR21, UR22, URZ, UP0 ;  /* 0x000000ff16157287 */ /* 0x010fe40008000000 */
[----:B------:R-:W-:Y:S02]  /*2820*/  UISETP.GT.U32.AND UP0, UPT, UR32, 0x1, UPT ;  /* 0x000000012000788c */ /* 0x000fe4000bf04070 */
[----:B------:R-:W-:Y:S01]  /*2830*/  USEL UR20, UR27, URZ, UP2 ;  /* 0x000000ff1b147287 */ /* 0x000fe20009000000 */
[----:B------:R-:W-:Y:S01]  /*2840*/  UMOV UR32, UR6 ;  /* 0x0000000600207c82 */ /* 0x000fe20008000000 */
[----:B------:R-:W-:Y:S05]  /*2850*/  UMOV UR6, UR26 ;  /* 0x0000001a00067c82 */ /* 0x000fea0008000000 */
[----:B---3--:R-:W-:Y:S05]  /*2860*/  BRA.U UP0, `(.L_x_36) ;  /* 0xfffffffd00107547 */ /* 0x008fea000b83ffff */
.L_x_30:
[----:B------:R-:W-:Y:S01]  /*2870*/  SHF.L.U32 R3, R2, 0x1f, RZ ;  /* 0x0000001f02037819 */ /* 0x000fe200000006ff */
[----:B------:R-:W-:-:S03]  /*2880*/  NOP ;  /* 0x0000000000007918 */ /* 0x000fc60000000000 */
[----:B-12---:R-:W1:Y:S02]  /*2890*/  SYNCS.PHASECHK.TRANS64.TRYWAIT P0, [UR25+0x2b0], R3 ;  /* 0x0002b003ff0075a7 */ /* 0x006e640008001119 */
[----:B-1----:R-:W-:Y:S05]  /*28a0*/  @!P0 BRA `(.L_x_37) ;  /* 0x0000006800608947 */ /* 0x002fea0003800000 */
.L_x_147:
[----:B------:R-:W2:Y:S01]  /*28b0*/  LDS.128 R4, [UR25+0x2f0] ;  /* 0x0002f019ff047984 */ /* 0x000ea20008000c00 */
[----:B------:R-:W-:Y:S02]  /*28c0*/  UIADD3 UR4, UPT, UPT, UR25, 0x2b8, URZ ;  /* 0x000002b819047890 */ /* 0x000fe4000fffe0ff */
[----:B------:R-:W-:Y:S01]  /*28d0*/  UISETP.GE.AND UP0, UPT, UR39, 0x1, UPT ;  /* 0x000000012700788c */ /* 0x000fe2000bf06270 */
[----:B------:R-:W-:Y:S01]  /*28e0*/  @!PT LDS RZ, [RZ] ;  /* 0x00000000fffff984 */ /* 0x000fe20000000800 */
[----:B------:R-:W-:Y:S01]  /*28f0*/  @!PT LDS RZ, [RZ] ;  /* 0x00000000fffff984 */ /* 0x000fe20000000800 */
[----:B------:R-:W-:Y:S01]  /*2900*/  @!PT LDS RZ, [RZ] ;  /* 0x00000000fffff984 */ /* 0x000fe20000000800 */
[----:B------:R-:W-:Y:S01]  /*2910*/  @!PT LDS RZ, [RZ] ;  /* 0x00000000fffff984 */ /* 0x000fe20000000800 */
[----:B------:R3:W-:Y:S06]  /*2920*/  MEMBAR.ALL.CTA ;  /* 0x0000000000007992 */ /* 0x0007ec0000008000 */
[----:B---3--:R-:W3:Y:S01]  /*2930*/  FENCE.VIEW.ASYNC.S ;  /* 0x00000000000073c6 */ /* 0x008ee20000000000 */
[----:B------:R-:W-:-:S09]  /*2940*/  UPRMT UR4, URZ, 0x654, UR4 ;  /* 0x00000654ff047896 */ /* 0x000fd20008000004 */
[----:B---3--:R-:W-:Y:S01]  /*2950*/  SYNCS.ARRIVE.TRANS64.RED.A1T0 RZ, [UR4], RZ ;  /* 0x000000ffffff79a7 */ /* 0x008fe20008100404 */
[----:B--2---:R-:W-:-:S13]  /*2960*/  LOP3.LUT P0, RZ, R6, 0x1, RZ, 0xc0, !PT ;  /* 0x0000000106ff7812 */ /* 0x004fda000780c0ff */
[----:B------:R-:W-:Y:S01]  /*2970*/  VOTEU.ANY UP1, P0 ;  /* 0x0000000000ff7886 */ /* 0x000fe20000020100 */
[----:B------:R-:W-:-:S13]  /*2980*/  PLOP3.LUT P0, PT, PT, PT, UP1, 0x80, 0x8 ;  /* 0x000000000008781c */ /* 0x000fda0003f0f018 */
[----:B-1----:R-:W-:Y:S02]  /*2990*/  @P0 MOV R0, R4 ;  /* 0x0000000400000202 */ /* 0x002fe40000000f00 */
[----:B------:R-:W-:Y:S02]  /*29a0*/  @P0 LOP3.LUT R4, R5, 0xffff, RZ, 0xc0, !PT ;  /* 0x0000ffff05040812 */ /* 0x000fe400078ec0ff */
[----:B------:R-:W-:Y:S02]  /*29b0*/  @P0 R2UR UR6, R0 ;  /* 0x00000000000602ca */ /* 0x000fe400000e0000 */
[----:B------:R-:W-:-:S11]  /*29c0*/  @P0 R2UR UR5, R4 ;  /* 0x00000000040502ca */ /* 0x000fd600000e0000 */
[----:B------:R-:W-:Y:S02]  /*29d0*/  @UP1 UMOV UR42, UR6 ;  /* 0x00000006002a1c82 */ /* 0x000fe40008000000 */
[----:B------:R-:W-:Y:S01]  /*29e0*/  @UP1 UMOV UR38, UR5 ;  /* 0x0000000500261c82 */ /* 0x000fe20008000000 */
[----:B------:R-:W-:Y:S05]  /*29f0*/  BRA.U !UP0, `(.L_x_38) ;  /* 0x0000000108d47547 */ /* 0x000fea000b800000 */
[----:B------:R-:W1:Y:S01]  /*2a00*/  LDCU.128 UR16, c[0x0][0xb10] ;  /* 0x00016200ff1077ac */ /* 0x000e620008000c00 */
[----:B------:R-:W2:Y:S01]  /*2a10*/  LDCU UR21, c[0x0][0xb20] ;  /* 0x00016400ff1577ac */ /* 0x000ea20008000800 */
[----:B------:R-:W3:Y:S01]  /*2a20*/  LDCU UR20, c[0x0][0xb0c] ;  /* 0x00016180ff1477ac */ /* 0x000ee20008000800 */
[----:B------:R-:W4:Y:S01]  /*2a30*/  LDCU.64 UR8, c[0x0][0xb28] ;  /* 0x00016500ff0877ac */ /* 0x000f220008000a00 */
[----:B------:R-:W-:Y:S02]  /*2a40*/  UISETP.NE.AND UP3, UPT, UR39, 0x1, UPT ;  /* 0x000000012700788c */ /* 0x000fe4000bf65270 */
[----:B-1----:R-:W-:Y:S02]  /*2a50*/  UIMAD.WIDE.U32 UR4, UR48, UR19, URZ ;  /* 0x00000013300472a5 */ /* 0x002fe4000f8e00ff */
[----:B------:R-:W-:Y:S02]  /*2a60*/  UIMAD.WIDE.U32 UR6, UR49, UR16, URZ ;  /* 0x00000010310672a5 */ /* 0x000fe4000f8e00ff */
[----:B------:R-:W-:-:S02]  /*2a70*/  UISETP.NE.AND UP0, UPT, UR18, 0x1, UPT ;  /* 0x000000011200788c */ /* 0x000fc4000bf05270 */
[----:B------:R-:W-:Y:S01]  /*2a80*/  UIMAD.WIDE.U32 UR14, UR38, UR19, URZ ;  /* 0x00000013260e72a5 */ /* 0x000fe2000f8e00ff */
[----:B------:R-:W-:Y:S01]  /*2a90*/  UMOV UR4, UR5 ;  /* 0x0000000500047c82 */ /* 0x000fe20008000000 */
[----:B---3--:R-:W-:Y:S02]  /*2aa0*/  UISETP.NE.AND UP2, UPT, UR20, 0x1, UPT ;  /* 0x000000011400788c */ /* 0x008fe4000bf45270 */
[----:B--2---:R-:W-:Y:S02]  /*2ab0*/  USHF.R.U32.HI UR5, URZ, UR21, UR4 ;  /* 0x00000015ff057299 */ /* 0x004fe40008011604 */
[----:B------:R-:W-:Y:S01]  /*2ac0*/  UIMAD.WIDE.U32 UR12, UR42, UR16, URZ ;  /* 0x000000102a0c72a5 */ /* 0x000fe2000f8e00ff */
[----:B------:R-:W-:Y:S01]  /*2ad0*/  UMOV UR4, UR7 ;  /* 0x0000000700047c82 */ /* 0x000fe20008000000 */
[----:B------:R-:W-:Y:S02]  /*2ae0*/  USEL UR5, UR48, UR5, !UP0 ;  /* 0x0000000530057287 */ /* 0x000fe4000c000000 */
[----:B------:R-:W-:-:S02]  /*2af0*/  USHF.R.U32.HI UR4, URZ, UR17, UR4 ;  /* 0x00000011ff047299 */ /* 0x000fc40008011604 */
[----:B----4-:R-:W-:Y:S02]  /*2b00*/  UIMAD.WIDE.U32 UR10, UR5, UR8, URZ ;  /* 0x00000008050a72a5 */ /* 0x010fe4000f8e00ff */
[----:B------:R-:W-:Y:S01]  /*2b10*/  USEL UR6, UR49, UR4, !UP2 ;  /* 0x0000000431067287 */ /* 0x000fe2000d000000 */
[----:B------:R-:W-:Y:S02]  /*2b20*/  UMOV UR12, UR13 ;  /* 0x0000000d000c7c82 */ /* 0x000fe40008000000 */
[----:B------:R-:W-:Y:S01]  /*2b30*/  UMOV UR4, UR15 ;  /* 0x0000000f00047c82 */ /* 0x000fe20008000000 */
[----:B------:R-:W-:Y:S01]  /*2b40*/  UIMAD.WIDE.U32 UR14, UR6, UR8, URZ ;  /* 0x00000008060e72a5 */ /* 0x000fe2000f8e00ff */
[----:B------:R-:W-:Y:S01]  /*2b50*/  UMOV UR10, UR11 ;  /* 0x0000000b000a7c82 */ /* 0x000fe20008000000 */
[----:B------:R-:W-:Y:S02]  /*2b60*/  USHF.R.U32.HI UR4, URZ, UR21, UR4 ;  /* 0x00000015ff047299 */ /* 0x000fe40008011604 */
[----:B------:R-:W-:-:S03]  /*2b70*/  @UP3 USHF.R.U32.HI UR5, URZ, UR9, UR10 ;  /* 0x00000009ff053299 */ /* 0x000fc6000801160a */
[----:B------:R-:W-:Y:S01]  /*2b80*/  UMOV UR14, UR15 ;  /* 0x0000000f000e7c82 */ /* 0x000fe20008000000 */
[----:B------:R-:W-:Y:S02]  /*2b90*/  USHF.R.U32.HI UR17, URZ, UR17, UR12 ;  /* 0x00000011ff117299 */ /* 0x000fe4000801160c */
[----:B------:R-:W-:Y:S02]  /*2ba0*/  USEL UR4, UR38, UR4, !UP0 ;  /* 0x0000000426047287 */ /* 0x000fe4000c000000 */
[----:B------:R-:W-:Y:S02]  /*2bb0*/  @UP3 USHF.R.U32.HI UR6, URZ, UR9, UR14 ;  /* 0x00000009ff063299 */ /* 0x000fe4000801160e */
[----:B------:R-:W-:Y:S02]  /*2bc0*/  UIMAD UR7, UR39, UR5, URZ ;  /* 0x00000005270772a4 */ /* 0x000fe4000f8e02ff */
[----:B------:R-:W-:Y:S02]  /*2bd0*/  USEL UR5, UR42, UR17, !UP2 ;  /* 0x000000112a057287 */ /* 0x000fe4000d000000 */
[----:B------:R-:W-:-:S02]  /*2be0*/  UIMAD UR10, UR39, UR6, URZ ;  /* 0x00000006270a72a4 */ /* 0x000fc4000f8e02ff */
[----:B------:R-:W-:Y:S02]  /*2bf0*/  UISETP.GE.AND UP0, UPT, UR4, UR7, UPT ;  /* 0x000000070400728c */ /* 0x000fe4000bf06270 */
[----:B------:R-:W-:Y:S02]  /*2c00*/  UIMAD.WIDE.U32 UR12, UR4, UR8, URZ ;  /* 0x00000008040c72a5 */ /* 0x000fe4000f8e00ff */
[----:B------:R-:W-:Y:S02]  /*2c10*/  UISETP.GE.OR UP0, UPT, UR5, UR10, UP0 ;  /* 0x0000000a0500728c */ /* 0x000fe40008706670 */
[----:B------:R-:W-:Y:S02]  /*2c20*/  UIMAD.WIDE.U32 UR10, UR5, UR8, URZ ;  /* 0x00000008050a72a5 */ /* 0x000fe4000f8e00ff */
[----:B------:R-:W-:Y:S01]  /*2c30*/  UIADD3 UR12, UPT, UPT, -UR4, URZ, URZ ;  /* 0x000000ff040c7290 */ /* 0x000fe2000fffe1ff */
[----:B------:R-:W-:Y:S01]  /*2c40*/  UMOV UR8, UR13 ;  /* 0x0000000d00087c82 */ /* 0x000fe20008000000 */
[----:B------:R-:W-:-:S02]  /*2c50*/  UIADD3 UR10, UPT, UPT, -UR5, URZ, URZ ;  /* 0x000000ff050a7290 */ /* 0x000fc4000fffe1ff */
[----:B------:R-:W-:-:S03]  /*2c60*/  USHF.R.U32.HI UR8, URZ, UR9, UR8 ;  /* 0x00000009ff087299 */ /* 0x000fc60008011608 */
[----:B------:R-:W-:Y:S01]  /*2c70*/  @!UP0 UMOV UR7, UR11 ;  /* 0x0000000b00078c82 */ /* 0x000fe20008000000 */
[----:B------:R-:W-:Y:S02]  /*2c80*/  UIMAD UR12, UR18, UR12, UR38 ;  /* 0x0000000c120c72a4 */ /* 0x000fe4000f8e0226 */
[----:B------:R-:W-:Y:S02]  /*2c90*/  USEL UR8, UR4, UR8, !UP3 ;  /* 0x0000000804087287 */ /* 0x000fe4000d800000 */
[----:B------:R-:W-:Y:S02]  /*2ca0*/  @!UP0 USHF.R.U32.HI UR7, URZ, UR9, UR7 ;  /* 0x00000009ff078299 */ /* 0x000fe40008011607 */
[----:B------:R-:W-:Y:S02]  /*2cb0*/  UIADD3 UR9, UPT, UPT, -UR8, URZ, URZ ;  /* 0x000000ff08097290 */ /* 0x000fe4000fffe1ff */
[----:B------:R-:W-:Y:S02]  /*2cc0*/  @!UP0 USEL UR7, UR5, UR7, !UP3 ;  /* 0x0000000705078287 */ /* 0x000fe4000d800000 */
[----:B------:R-:W-:-:S02]  /*2cd0*/  UIMAD UR9, UR39, UR9, UR4 ;  /* 0x00000009270972a4 */ /* 0x000fc4000f8e0204 */
[----:B------:R-:W-:Y:S02]  /*2ce0*/  @!UP0 UIADD3 UR8, UPT, UPT, UR8, -UR7, URZ ;  /* 0x8000000708088290 */ /* 0x000fe4000fffe0ff */
[----:B------:R-:W-:Y:S02]  /*2cf0*/  @!UP0 UIMAD UR7, UR9, UR6, UR7 ;  /* 0x00000006090782a4 */ /* 0x000fe4000f8e0207 */
[----:B------:R-:W-:Y:S02]  /*2d00*/  @!UP0 UIMAD UR4, UR39, UR8, UR5 ;  /* 0x00000008270482a4 */ /* 0x000fe4000f8e0205 */
[----:B------:R-:W-:Y:S02]  /*2d10*/  UIMAD UR6, UR20, UR10, UR42 ;  /* 0x0000000a140672a4 */ /* 0x000fe4000f8e022a */
[----:B------:R-:W-:Y:S01]  /*2d20*/  UIMAD UR38, UR4, UR18, UR12 ;  /* 0x00000012042672a4 */ /* 0x000fe2000f8e020c */
[----:B------:R-:W-:Y:S02]  /*2d30*/  @!UP0 UMOV UR5, UR7 ;  /* 0x0000000700058c82 */ /* 0x000fe40008000000 */
[----:B------:R-:W-:-:S12]  /*2d40*/  UIMAD UR42, UR5, UR20, UR6 ;  /* 0x00000014052a72a4 */ /* 0x000fd8000f8e0206 */
.L_x_38:
[----:B------:R-:W1:Y:S02]  /*2d50*/  LDCU UR4, c[0x0][0xb30] ;  /* 0x00016600ff0477ac */ /* 0x000e640008000800 */
[----:B-1----:R-:W-:-:S09]  /*2d60*/  UISETP.NE.AND UP0, UPT, UR4, 0x1, UPT ;  /* 0x000000010400788c */ /* 0x002fd2000bf05270 */
[----:B------:R-:W-:Y:S05]  /*2d70*/  BRA.U UP0, `(.L_x_39) ;  /* 0x0000000100447547 */ /* 0x000fea000b800000 */
[----:B------:R-:W1:Y:S01]  /*2d80*/  LDCU.128 UR8, c[0x0][0xb10] ;  /* 0x00016200ff0877ac */ /* 0x000e620008000c00 */
[----:B------:R-:W2:Y:S01]  /*2d90*/  LDCU UR12, c[0x0][0xb0c] ;  /* 0x00016180ff0c77ac */ /* 0x000ea20008000800 */
[----:B------:R-:W3:Y:S01]  /*2da0*/  LDCU UR13, c[0x0][0xb20] ;  /* 0x00016400ff0d77ac */ /* 0x000ee20008000800 */
[----:B-1----:R-:W-:Y:S02]  /*2db0*/  UIMAD.WIDE.U32 UR6, UR42, UR8, URZ ;  /* 0x000000082a0672a5 */ /* 0x002fe4000f8e00ff */
[----:B------:R-:W-:Y:S02]  /*2dc0*/  UIMAD.WIDE.U32 UR4, UR38, UR11, URZ ;  /* 0x0000000b260472a5 */ /* 0x000fe4000f8e00ff */
[----:B--2---:R-:W-:Y:S02]  /*2dd0*/  UISETP.NE.AND UP2, UPT, UR12, 0x1, UPT ;  /* 0x000000010c00788c */ /* 0x004fe4000bf45270 */
[----:B------:R-:W-:Y:S01]  /*2de0*/  UISETP.NE.AND UP0, UPT, UR10, 0x1, UPT ;  /* 0x000000010a00788c */ /* 0x000fe2000bf05270 */
[----:B------:R-:W-:-:S02]  /*2df0*/  UMOV UR6, UR7 ;  /* 0x0000000700067c82 */ /* 0x000fc40008000000 */
[----:B------:R-:W-:Y:S01]  /*2e00*/  UMOV UR4, UR5 ;  /* 0x0000000500047c82 */ /* 0x000fe20008000000 */
[----:B------:R-:W-:Y:S02]  /*2e10*/  USHF.R.U32.HI UR6, URZ, UR9, UR6 ;  /* 0x00000009ff067299 */ /* 0x000fe40008011606 */
[----:B---3--:R-:W-:Y:S02]  /*2e20*/  USHF.R.U32.HI UR4, URZ, UR13, UR4 ;  /* 0x0000000dff047299 */ /* 0x008fe40008011604 */
[----:B------:R-:W-:Y:S02]  /*2e30*/  USEL UR5, UR42, UR6, !UP2 ;  /* 0x000000062a057287 */ /* 0x000fe4000d000000 */
[----:B------:R-:W-:-:S04]  /*2e40*/  USEL UR4, UR38, UR4, !UP0 ;  /* 0x0000000426047287 */ /* 0x000fc8000c000000 */
[----:B------:R-:W-:Y:S02]  /*2e50*/  UIADD3 UR6, UPT, UPT, UR5, -UR4, URZ ;  /* 0x8000000405067290 */ /* 0x000fe4000fffe0ff */
[----:B------:R-:W-:Y:S02]  /*2e60*/  UIADD3 UR4, UPT, UPT, -UR5, UR4, URZ ;  /* 0x0000000405047290 */ /* 0x000fe4000fffe1ff */
[----:B------:R-:W-:Y:S02]  /*2e70*/  UIMAD UR38, UR6, UR10, UR38 ;  /* 0x0000000a062672a4 */ /* 0x000fe4000f8e0226 */
[----:B------:R-:W-:-:S12]  /*2e80*/  UIMAD UR42, UR4, UR12, UR42 ;  /* 0x0000000c042a72a4 */ /* 0x000fd8000f8e022a */
.L_x_39:
[----:B------:R-:W-:Y:S01]  /*2e90*/  R2UR UR4, R160 ;  /* 0x00000000a00472ca */ /* 0x000fe200000e0000 */
[----:B------:R-:W-:Y:S01]  /*2ea0*/  UIADD3 UR45, UPT, UPT, UR42, UR63, URZ ;  /* 0x0000003f2a2d7290 */ /* 0x000fe2000fffe0ff */
[----:B------:R-:W-:Y:S01]  /*2eb0*/  PLOP3.LUT P1, PT, PT, PT, PT, 0x80, 0x8 ;  /* 0x000000000008781c */ /* 0x000fe20003f2f070 */
[----:B------:R-:W-:Y:S01]  /*2ec0*/  UMOV UR27, UR34 ;  /* 0x00000022001b7c82 */ /* 0x000fe20008000000 */
[----:B------:R-:W-:-:S09]  /*2ed0*/  LOP3.LUT R2, R2, 0x1, RZ, 0x3c, !PT ;  /* 0x0000000102027812 */ /* 0x000fd200078e3cff */
[----:B------:R-:W-:Y:S01]  /*2ee0*/  UIADD3 UR47, UPT, UPT, UR38, UR4, URZ ;  /* 0x00000004262f7290 */ /* 0x000fe2000fffe0ff */
[----:B------:R-:W-:Y:S11]  /*2ef0*/  BRA.U UP1, `(.L_x_40) ;  /* 0xffffffed01407547 */ /* 0x000ff6000b83ffff */
[----:B------:R-:W-:Y:S01]  /*2f00*/  UIADD3 UR25, UPT, UPT, UR25, 0x148, URZ ;  /* 0x0000014819197890 */ /* 0x000fe2000fffe0ff */
[----:B------:R-:W-:-:S03]  /*2f10*/  MOV R3, UR23 ;  /* 0x0000001700037c02 */ /* 0x000fc60008000f00 */
[----:B------:R-:W-:Y:S01]  /*2f20*/  ULEA UR4, UR26, UR25, 0x3 ;  /* 0x000000191a047291 */ /* 0x000fe2000f8e18ff */
[----:B------:R-:W-:-:S08]  /*2f30*/  SHF.L.U32 R3, R3, 0x1f, RZ ;  /* 0x0000001f03037819 */ /* 0x000fd000000006ff */
[----:B------:R-:W1:Y:S02]  /*2f40*/  SYNCS.PHASECHK.TRANS64.TRYWAIT P0, [UR4], R3 ;  /* 0x00000003ff0075a7 */ /* 0x000e640008001104 */
[----:B-1----:R-:W-:Y:S05]  /*2f50*/  @!P0 BRA `(.L_x_41) ;  /* 0x0000006000cc8947 */ /* 0x002fea0003800000 */
.L_x_149:
[----:B------:R-:W-:-:S04]  /*2f60*/  UIADD3 UR4, UPT, UPT, UR26, 0x1, URZ ;  /* 0x000000011a047890 */ /* 0x000fc8000fffe0ff */
[----:B------:R-:W-:-:S04]  /*2f70*/  UISETP.NE.AND UP0, UPT, UR4, 0x29, UPT ;  /* 0x000000290400788c */ /* 0x000fc8000bf05270 */
[----:B------:R-:W-:Y:S02]  /*2f80*/  USEL UR5, URZ, 0x1, UP0 ;  /* 0x00000001ff057887 */ /* 0x000fe40008000000 */
[----:B------:R-:W-:Y:S02]  /*2f90*/  USEL UR4, UR4, URZ, UP0 ;  /* 0x000000ff04047287 */ /* 0x000fe40008000000 */
[----:B------:R-:W-:Y:S02]  /*2fa0*/  ULOP3.LUT UR6, UR23, UR5, URZ, 0x3c, !UPT ;  /* 0x0000000517067292 */ /* 0x000fe4000f8e3cff */
[----:B------:R-:W-:-:S04]  /*2fb0*/  ULEA UR5, UR4, UR25, 0x3 ;  /* 0x0000001904057291 */ /* 0x000fc8000f8e18ff */
[----:B-1----:R-:W-:-:S04]  /*2fc0*/  MOV R3, UR6 ;  /* 0x0000000600037c02 */ /* 0x002fc80008000f00 */
[----:B------:R-:W-:-:S04]  /*2fd0*/  SHF.L.U32 R3, R3, 0x1f, RZ ;  /* 0x0000001f03037819 */ /* 0x000fc800000006ff */
[----:B------:R-:W1:Y:S02]  /*2fe0*/  SYNCS.PHASECHK.TRANS64.TRYWAIT P0, [UR5], R3 ;  /* 0x00000003ff0075a7 */ /* 0x000e640008001105 */
[----:B-1----:R-:W-:Y:S05]  /*2ff0*/  @!P0 BRA `(.L_x_42) ;  /* 0x0000006000bc8947 */ /* 0x002fea0003800000 */
.L_x_151:
        /* <DEDUP_REMOVED lines=10> */
.L_x_153:
        /* <DEDUP_REMOVED lines=10> */
.L_x_155:
        /* <DEDUP_REMOVED lines=10> */
.L_x_157:
        /* <DEDUP_REMOVED lines=10> */
.L_x_159:
        /* <DEDUP_REMOVED lines=10> */
.L_x_161:
        /* <DEDUP_REMOVED lines=10> */
.L_x_163:
        /* <DEDUP_REMOVED lines=10> */
.L_x_165:
        /* <DEDUP_REMOVED lines=10> */
.L_x_167:
        /* <DEDUP_REMOVED lines=10> */
.L_x_169:
        /* <DEDUP_REMOVED lines=10> */
.L_x_171:
        /* <DEDUP_REMOVED lines=10> */
.L_x_173:
        /* <DEDUP_REMOVED lines=10> */
.L_x_175:
        /* <DEDUP_REMOVED lines=10> */
.L_x_177:
        /* <DEDUP_REMOVED lines=10> */
.L_x_179:
        /* <DEDUP_REMOVED lines=10> */
.L_x_181:
        /* <DEDUP_REMOVED lines=10> */
.L_x_183:
        /* <DEDUP_REMOVED lines=10> */
.L_x_185:
        /* <DEDUP_REMOVED lines=10> */
.L_x_187:
        /* <DEDUP_REMOVED lines=10> */
.L_x_189:
        /* <DEDUP_REMOVED lines=10> */
.L_x_191:
        /* <DEDUP_REMOVED lines=10> */
.L_x_193:
        /* <DEDUP_REMOVED lines=10> */
.L_x_195:
        /* <DEDUP_REMOVED lines=10> */
.L_x_197:
        /* <DEDUP_REMOVED lines=10> */
.L_x_199:
        /* <DEDUP_REMOVED lines=10> */
.L_x_201:
        /* <DEDUP_REMOVED lines=10> */
.L_x_203:
        /* <DEDUP_REMOVED lines=10> */
.L_x_205:
        /* <DEDUP_REMOVED lines=10> */
.L_x_207:
        /* <DEDUP_REMOVED lines=10> */
.L_x_209:
        /* <DEDUP_REMOVED lines=10> */
.L_x_211:
        /* <DEDUP_REMOVED lines=10> */
.L_x_213:
        /* <DEDUP_REMOVED lines=10> */
.L_x_215:
        /* <DEDUP_REMOVED lines=10> */
.L_x_217:
        /* <DEDUP_REMOVED lines=10> */
.L_x_219:
        /* <DEDUP_REMOVED lines=10> */
.L_x_221:
        /* <DEDUP_REMOVED lines=10> */
.L_x_223:
        /* <DEDUP_REMOVED lines=10> */
.L_x_225:
        /* <DEDUP_REMOVED lines=10> */
.L_x_227:
[----:B------:R-:W-:-:S04]  /*47c0*/  UIADD3 UR4, UPT, UPT, UR4, 0x1, URZ ;  /* 0x0000000104047890 */ /* 0x000fc8000fffe0ff */
[----:B------:R-:W-:-:S04]  /*47d0*/  UISETP.NE.AND UP0, UPT, UR4, 0x29, UPT ;  /* 0x000000290400788c */ /* 0x000fc8000bf05270 */
[----:B------:R-:W-:Y:S02]  /*47e0*/  USEL UR5, URZ, 0x1, UP0 ;  /* 0x00000001ff057887 */ /* 0x000fe40008000000 */
[----:B------:R-:W-:Y:S02]  /*47f0*/  USEL UR4, UR4, URZ, UP0 ;  /* 0x000000ff04047287 */ /* 0x000fe40008000000 */
[----:B------:R-:W-:Y:S02]  /*4800*/  ULOP3.LUT UR5, UR6, UR5, URZ, 0x3c, !UPT ;  /* 0x0000000506057292 */ /* 0x000fe4000f8e3cff */
[----:B------:R-:W-:-:S04]  /*4810*/  ULEA UR4, UR4, UR25, 0x3 ;  /* 0x0000001904047291 */ /* 0x000fc8000f8e18ff */
[----:B------:R-:W-:Y:S02]  /*4820*/  IMAD.U32 R2, RZ, RZ, UR5 ;  /* 0x00000005ff027e24 */ /* 0x000fe4000f8e00ff */
[----:B-1----:R-:W-:-:S03]  /*4830*/  MOV R0, UR4 ;  /* 0x0000000400007c02 */ /* 0x002fc60008000f00 */
[----:B------:R-:W-:-:S07]  /*4840*/  SHF.L.U32 R3, R2, 0x1f, RZ ;  /* 0x0000001f02037819 */ /* 0x000fce00000006ff */
.L_x_81:
[----:B-1----:R1:W2:Y:S02]  /*4850*/  SYNCS.PHASECHK.TRANS64.TRYWAIT P0, [R0+URZ], R3 ;  /* 0x00000003000075a7 */ /* 0x0022a400080011ff */
[----:B--2---:R-:W-:Y:S05]  /*4860*/  @!P0 NANOSLEEP.SYNCS 0x989680 ;  /* 0x009896800000895d */ /* 0x004fea0003900000 */
[----:B------:R-:W2:Y:S02]  /*4870*/  @!P0 SYNCS.PHASECHK.TRANS64 P0, [R0+URZ], R3 ;  /* 0x00000003000085a7 */ /* 0x000ea400080010ff */
[----:B--2---:R-:W-:Y:S05]  /*4880*/  @P0 EXIT ;  /* 0x000000000000094d */ /* 0x004fea0003800000 */
[----:B------:R-:W-:Y:S05]  /*4890*/  BRA `(.L_x_81) ;  /* 0xfffffffc00ec7947 */ /* 0x000fea000383ffff */
.L_x_22:
[----:B------:R-:W2:Y:S02]  /*48a0*/  S2UR UR4, SR_CgaCtaId ;  /* 0x00000000000479c3 */ /* 0x000ea40000008800 */
[----:B--2---:R-:W-:-:S04]  /*48b0*/  UISETP.NE.AND UP0, UPT, UR4, URZ, UPT ;  /* 0x000000ff0400728c */ /* 0x004fc8000bf05270 */
[----:B------:R-:W-:-:S09]  /*48c0*/  UISETP.NE.OR UP0, UPT, UR18, 0x1, UP0 ;  /* 0x000000011200788c */ /* 0x000fd20008705670 */
[----:B------:R-:W-:Y:S05]  /*48d0*/  BRA.U UP0, `(.L_x_82) ;  /* 0x0000000100b47547 */ /* 0x000fea000b800000 */
[----:B------:R-:W2:Y:S01]  /*48e0*/  S2UR UR5, SR_CgaCtaId ;  /* 0x00000000000579c3 */ /* 0x000ea20000008800 */
[----:B------:R-:W-:Y:S01]  /*48f0*/  UMOV UR4, 0x400 ;  /* 0x0000040000047882 */ /* 0x000fe20000000000 */
[----:B------:R-:W-:Y:S01]  /*4900*/  HFMA2 R2, -RZ, RZ, 0, 5.9604644775390625e-08 ;  /* 0x00000001ff027431 */ /* 0x000fe200000001ff */
[----:B------:R-:W-:Y:S01]  /*4910*/  ISETP.GE.U32.AND P0, PT, R3, 0x2, PT ;  /* 0x000000020300780c */ /* 0x000fe20003f06070 */
[----:B------:R-:W-:Y:S01]  /*4920*/  IMAD.MOV.U32 R8, RZ, RZ, RZ ;  /* 0x000000ffff087224 */ /* 0x000fe200078e00ff */
[----:B--2---:R-:W-:-:S04]  /*4930*/  ULEA UR4, UR5, UR4, 0x18 ;  /* 0x0000000405047291 */ /* 0x004fc8000f8ec0ff */
[----:B------:R-:W-:Y:S02]  /*4940*/  UIADD3 UR5, UPT, UPT, UR4, 0x2b8, URZ ;  /* 0x000002b804057890 */ /* 0x000fe4000fffe0ff */
[----:B------:R-:W-:Y:S02]  /*4950*/  UIADD3 UR8, UPT, UPT, UR4, 0x2b0, URZ ;  /* 0x000002b004087890 */ /* 0x000fe4000fffe0ff */
[----:B------:R-:W-:-:S12]  /*4960*/  UPRMT UR5, URZ, 0x654, UR5 ;  /* 0x00000654ff057896 */ /* 0x000fd80008000005 */
.L_x_85:
[----:B------:R-:W-:Y:S01]  /*4970*/  SHF.L.U32 R7, R2, 0x1f, RZ ;  /* 0x0000001f02077819 */ /* 0x000fe200000006ff */
[----:B------:R-:W-:Y:S02]  /*4980*/  IMAD.U32 R4, RZ, RZ, UR8 ;  /* 0x00000008ff047e24 */ /* 0x000fe4000f8e00ff */
[----:B------:R-:W-:Y:S01]  /*4990*/  @!P0 IMAD.MOV.U32 R5, RZ, RZ, 0x10 ;  /* 0x00000010ff058424 */ /* 0x000fe200078e00ff */
[----:B------:R-:W2:Y:S02]  /*49a0*/  SYNCS.PHASECHK.TRANS64.TRYWAIT P1, [UR4+0x2b8], R7 ;  /* 0x0002b807ff0075a7 */ /* 0x000ea40008021104 */
[----:B------:R-:W-:-:S04]  /*49b0*/  PRMT R9, R3, 0x654, R4 ;  /* 0x0000065403097816 */ /* 0x000fc80000000004 */
[----:B------:R-:W-:Y:S01]  /*49c0*/  SEL R0, R9, R0, !P0 ;  /* 0x0000000009007207 */ /* 0x000fe20004000000 */
[----:B--2---:R-:W-:Y:S06]  /*49d0*/  @!P1 BRA `(.L_x_83) ;  /* 0x0000005400ec9947 */ /* 0x004fec0003800000 */
.L_x_229:
[----:B------:R-:W-:Y:S01]  /*49e0*/  UIADD3 UR6, UPT, UPT, UR4, 0x2f0, URZ ;  /* 0x000002f004067890 */ /* 0x000fe2000fffe0ff */
[----:B------:R3:W-:Y:S01]  /*49f0*/  @!P0 SYNCS.ARRIVE.TRANS64.RED RZ, [R0+URZ], R5 ;  /* 0x0000000500ff89a7 */ /* 0x0007e200080004ff */
[----:B------:R-:W-:Y:S01]  /*4a00*/  UIADD3 UR7, UPT, UPT, UR4, 0x2b0, URZ ;  /* 0x000002b004077890 */ /* 0x000fe2000fffe0ff */
[----:B------:R-:W-:-:S08]  /*4a10*/  LOP3.LUT R2, R2, 0x1, RZ, 0x3c, !PT ;  /* 0x0000000102027812 */ /* 0x000fd000078e3cff */
[----:B------:R-:W-:Y:S06]  /*4a20*/  UGETNEXTWORKID.BROADCAST [UR6], [UR7] ;  /* 0x00000000060073ca */ /* 0x000fec0008000100 */
[----:B---3--:R-:W-:-:S04]  /*4a30*/  SHF.L.U32 R5, R8, 0x1f, RZ ;  /* 0x0000001f08057819 */ /* 0x008fc800000006ff */
[----:B------:R-:W3:Y:S02]  /*4a40*/  SYNCS.PHASECHK.TRANS64.TRYWAIT P1, [UR4+0x2b0], R5 ;  /* 0x0002b005ff0075a7 */ /* 0x000ee40008021104 */
[----:B---3--:R-:W-:Y:S05]  /*4a50*/  @!P1 BRA `(.L_x_84) ;  /* 0x0000005400e49947 */ /* 0x008fea0003800000 */
.L_x_231:
[----:B--2---:R-:W2:Y:S01]  /*4a60*/  LDS.128 R4, [UR4+0x2f0] ;  /* 0x0002f004ff047984 */ /* 0x004ea20008000c00 */
[----:B------:R-:W-:Y:S01]  /*4a70*/  LOP3.LUT R8, R8, 0x1, RZ, 0x3c, !PT ;  /* 0x0000000108087812 */ /* 0x000fe200078e3cff */
[----:B------:R-:W-:Y:S01]  /*4a80*/  @!PT LDS RZ, [RZ] ;  /* 0x00000000fffff984 */ /* 0x000fe20000000800 */
[----:B------:R-:W-:Y:S01]  /*4a90*/  @!PT LDS RZ, [RZ] ;  /* 0x00000000fffff984 */ /* 0x000fe20000000800 */
[----:B------:R-:W-:Y:S01]  /*4aa0*/  @!PT LDS RZ, [RZ] ;  /* 0x00000000fffff984 */ /* 0x000fe20000000800 */
[----:B------:R-:W-:Y:S01]  /*4ab0*/  @!PT LDS RZ, [RZ] ;  /* 0x00000000fffff984 */ /* 0x000fe20000000800 */
[----:B------:R3:W-:Y:S06]  /*4ac0*/  MEMBAR.ALL.CTA ;  /* 0x0000000000007992 */ /* 0x0007ec0000008000 */
[----:B---3--:R-:W3:Y:S02]  /*4ad0*/  FENCE.VIEW.ASYNC.S ;  /* 0x00000000000073c6 */ /* 0x008ee40000000000 */
[----:B---3--:R-:W-:Y:S01]  /*4ae0*/  SYNCS.ARRIVE.TRANS64.RED.A1T0 RZ, [UR5], RZ ;  /* 0x000000ffffff79a7 */ /* 0x008fe20008100405 */
[----:B--2---:R-:W-:-:S13]  /*4af0*/  LOP3.LUT P1, RZ, R6, 0x1, RZ, 0xc0, !PT ;  /* 0x0000000106ff7812 */ /* 0x004fda000782c0ff */
[----:B------:R-:W-:Y:S05]  /*4b00*/  @P1 BRA `(.L_x_85) ;  /* 0xfffffffc00981947 */ /* 0x000fea000383ffff */
[----:B------:R-:W-:-:S04]  /*4b10*/  SHF.L.U32 R0, R2, 0x1f, RZ ;  /* 0x0000001f02007819 */ /* 0x000fc800000006ff */
[----:B------:R-:W2:Y:S02]  /*4b20*/  SYNCS.PHASECHK.TRANS64 P0, [UR4+0x2b8], R0 ;  /* 0x0002b800ff0075a7 */ /* 0x000ea40008001004 */
[----:B-12---:R-:W-:Y:S05]  /*4b30*/  @P0 EXIT ;  /* 0x000000000000094d */ /* 0x006fea0003800000 */
[----:B------:R-:W-:-:S07]  /*4b40*/  MOV R0, UR4 ;  /* 0x0000000400007c02 */ /* 0x000fce0008000f00 */
.L_x_86:
[----:B-1----:R-:W-:-:S04]  /*4b50*/  SHF.L.U32 R3, R2, 0x1f, RZ ;  /* 0x0000001f02037819 */ /* 0x002fc800000006ff */
[----:B------:R1:W2:Y:S03]  /*4b60*/  SYNCS.PHASECHK.TRANS64.TRYWAIT P0, [R0+URZ+0x2b8], R3 ;  /* 0x0002b803000075a7 */ /* 0x0002a600080011ff */
[----:B--2---:R-:W-:Y:S05]  /*4b70*/  @!P0 NANOSLEEP.SYNCS 0x989680 ;  /* 0x009896800000895d */ /* 0x004fea0003900000 */
[----:B------:R-:W2:Y:S02]  /*4b80*/  @!P0 SYNCS.PHASECHK.TRANS64 P0, [R0+URZ+0x2b8], R3 ;  /* 0x0002b803000085a7 */ /* 0x000ea400080010ff */
[----:B--2---:R-:W-:Y:S05]  /*4b90*/  @P0 EXIT ;  /* 0x000000000000094d */ /* 0x004fea0003800000 */
[----:B------:R-:W-:Y:S05]  /*4ba0*/  BRA `(.L_x_86) ;  /* 0xfffffffc00e87947 */ /* 0x000fea000383ffff */
.L_x_82:
[----:B------:R-:W-:Y:S05]  /*4bb0*/  BRA.U UP4, `(.L_x_87) ;  /* 0x0000001104387547 */ /* 0x000fea000b800000 */
[----:B------:R-:W2:Y:S01]  /*4bc0*/  S2UR UR4, SR_CgaCtaId ;  /* 0x00000000000479c3 */ /* 0x000ea20000008800 */
[----:B------:R-:W-:Y:S01]  /*4bd0*/  UMOV UR5, 0x40 ;  /* 0x0000004000057882 */ /* 0x000fe20000000000 */
[----:B------:R-:W-:Y:S01]  /*4be0*/  NOP ;  /* 0x0000000000007918 */ /* 0x000fe20000000000 */
[----:B------:R-:W-:Y:S01]  /*4bf0*/  UMOV UR6, 0x400 ;  /* 0x0000040000067882 */ /* 0x000fe20000000000 */
[----:B--2---:R-:W-:Y:S02]  /*4c00*/  ULEA UR5, UR4, UR5, 0x18 ;  /* 0x0000000504057291 */ /* 0x004fe4000f8ec0ff */
[----:B------:R-:W-:-:S07]  /*4c10*/  ULEA UR6, UR4, UR6, 0x18 ;  /* 0x0000000604067291 */ /* 0x000fce000f8ec0ff */
[----:B------:R-:W2:Y:S02]  /*4c20*/  LDS.U8 R3, [UR5+0x1c] ;  /* 0x00001c05ff037984 */ /* 0x000ea40008000000 */
[----:B--2---:R-:W-:-:S13]  /*4c30*/  ISETP.NE.AND P0, PT, R3, RZ, PT ;  /* 0x000000ff0300720c */ /* 0x004fda0003f05270 */
[----:B------:R-:W-:Y:S05]  /*4c40*/  @P0 BRA `(.L_x_88) ;  /* 0x0000000400080947 */ /* 0x000fea0003800000 */
[----:B------:R-:W-:Y:S02]  /*4c50*/  UISETP.NE.U32.AND UP1, UPT, UR26, 0x1, UPT ;  /* 0x000000011a00788c */ /* 0x000fe4000bf25070 */
[----:B------:R-:W-:-:S07]  /*4c60*/  UIADD3 UR7, UPT, UPT, UR5, 0x8, URZ ;  /* 0x0000000805077890 */ /* 0x000fce000fffe0ff */
[----:B------:R-:W-:Y:S05]  /*4c70*/  BRA.U !UP1, `(.L_x_89) ;  /* 0x00000001099c7547 */ /* 0x000fea000b800000 */
[----:B------:R-:W-:Y:S01]  /*4c80*/  ELECT P0, URZ, PT ;  /* 0x0000000000ff782f */ /* 0x000fe20003800000 */
[----:B------:R-:W-:-:S12]  /*4c90*/  BSSY B0, `(.L_x_89) ;  /* 0x0000025000007945 */ /* 0x000fd80003800000 */
[----:B------:R-:W-:Y:S05]  /*4ca0*/  @!P0 BRA `(.L_x_90) ;  /* 0x00000000008c8947 */ /* 0x000fea0003800000 */
[----:B------:R-:W-:-:S05]  /*4cb0*/  UMOV UR4, 0x10 ;  /* 0x0000001000047882 */ /* 0x000fca0000000000 */
[----:B------:R-:W-:Y:S04]  /*4cc0*/  DEPBAR.LE SB2, 0x36 ;  /* 0x0000ad800000791a */ /* 0x000fe80000000000 */
[----:B------:R-:W2:Y:S02]  /*4cd0*/  UTCATOMSWS.2CTA.FIND_AND_SET.ALIGN UP0, UR4, UR4 ;  /* 0x00000004000475e3 */ /* 0x000ea40008200800 */
[----:B--2---:R-:W-:Y:S01]  /*4ce0*/  MOV R10, UR4 ;  /* 0x00000004000a7c02 */ /* 0x004fe20008000f00 */
[----:B------:R-:W-:Y:S06]  /*4cf0*/  BRA.U UP0, `(.L_x_91) ;  /* 0x0000000100187547 */ /* 0x000fec000b800000 */
.L_x_92:
[----:B------:R-:W-:Y:S05]  /*4d00*/  NANOSLEEP 0x64 ;  /* 0x000000640000795d */ /* 0x000fea0003800000 */
[----:B------:R-:W-:-:S05]  /*4d10*/  UMOV UR4, 0x10 ;  /* 0x0000001000047882 */ /* 0x000fca0000000000 */
[----:B------:R-:W-:Y:S04]  /*4d20*/  DEPBAR.LE SB2, 0x36 ;  /* 0x0000ad800000791a */ /* 0x000fe80000000000 */
[----:B------:R-:W2:Y:S02]  /*4d30*/  UTCATOMSWS.2CTA.FIND_AND_SET.ALIGN UP0, UR4, UR4 ;  /* 0x00000004000475e3 */ /* 0x000ea40008200800 */
[----:B--2---:R-:W-:Y:S01]  /*4d40*/  MOV R10, UR4 ;  /* 0x00000004000a7c02 */ /* 0x004fe20008000f00 */
[----:B------:R-:W-:Y:S05]  /*4d50*/  BRA.U !UP0, `(.L_x_92) ;  /* 0xfffffffd08e87547 */ /* 0x000fea000b83ffff */
.L_x_91:
[----:B------:R-:W2:Y:S01]  /*4d60*/  LDS R6, [UR5+0x10] ;  /* 0x00001005ff067984 */ /* 0x000ea20008000800 */
[----:B------:R-:W-:Y:S01]  /*4d70*/  IMAD.U32 R3, RZ, RZ, UR6 ;  /* 0x00000006ff037e24 */ /* 0x000fe2000f8e00ff */
[----:B------:R-:W-:-:S03]  /*4d80*/  MOV R4, UR25 ;  /* 0x0000001900047c02 */ /* 0x000fc60008000f00 */
[----:B------:R-:W-:Y:S01]  /*4d90*/  VIADD R3, R3, 0x300 ;  /* 0x0000030003037836 */ /* 0x000fe20000000000 */
[----:B--2---:R-:W-:-:S04]  /*4da0*/  SHF.L.U32 R6, R6, 0x1f, RZ ;  /* 0x0000001f06067819 */ /* 0x004fc800000006ff */
[----:B------:R-:W2:Y:S02]  /*4db0*/  SYNCS.PHASECHK.TRANS64.TRYWAIT P0, [UR5+0x8], R6 ;  /* 0x00000806ff0075a7 */ /* 0x000ea40008001105 */
[----:B--2---:R-:W-:Y:S05]  /*4dc0*/  @P0 BRA `(.L_x_93) ;  /* 0x0000000000080947 */ /* 0x004fea0003800000 */
[----:B------:R-:W2:Y:S02]  /*4dd0*/  SYNCS.PHASECHK.TRANS64.TRYWAIT P0, [UR5+0x8], R6 ;  /* 0x00000806ff0075a7 */ /* 0x000ea40008001105 */
[----:B--2---:R-:W-:Y:S05]  /*4de0*/  @!P0 BRA `(.L_x_94) ;  /* 0x0000005400188947 */ /* 0x004fea0003800000 */
.L_x_93:
[----:B------:R-:W-:Y:S01]  /*4df0*/  PRMT R4, R4, 0x654, R3 ;  /* 0x0000065404047816 */ /* 0x000fe20000000003 */
[----:B------:R-:W-:Y:S01]  /*4e00*/  HFMA2 R3, -RZ, RZ, 0, 5.9604644775390625e-08 ;  /* 0x00000001ff037431 */ /* 0x000fe200000001ff */
[----:B------:R-:W-:Y:S01]  /*4e10*/  UPRMT UR4, UR25, 0x654, UR7 ;  /* 0x0000065419047896 */ /* 0x000fe20008000007 */
[----:B------:R-:W-:Y:S02]  /*4e20*/  IMAD.MOV.U32 R7, RZ, RZ, 0xffff ;  /* 0x0000ffffff077424 */ /* 0x000fe400078e00ff */
[----:B--2---:R-:W-:Y:S02]  /*4e30*/  IMAD.MOV.U32 R6, RZ, RZ, 0x4 ;  /* 0x00000004ff067424 */ /* 0x004fe400078e00ff */
[----:B------:R-:W-:Y:S01]  /*4e40*/  IMAD.SHL.U32 R9, R10, 0x20, RZ ;  /* 0x000000200a097824 */ /* 0x000fe200078e00ff */
[----:B------:R-:W-:Y:S02]  /*4e50*/  MOV R5, UR4 ;  /* 0x0000000400057c02 */ /* 0x000fe40008000f00 */
[-C--:B------:R-:W-:Y:S01]  /*4e60*/  SHF.L.U32 R8, R7, R10.reuse, RZ ;  /* 0x0000000a07087219 */ /* 0x080fe200000006ff */
[----:B------:R2:W-:Y:S01]  /*4e70*/  SYNCS.ARRIVE.TRANS64.RED RZ, [UR4], R6 ;  /* 0x00000006ffff79a7 */ /* 0x0005e20008000404 */
[----:B------:R-:W-:Y:S01]  /*4e80*/  SHF.L.U32 R7, R3, R10, RZ ;  /* 0x0000000a03077219 */ /* 0x000fe200000006ff */
[----:B------:R2:W-:Y:S04]  /*4e90*/  STS [UR6+0x300], R9 ;  /* 0x00030009ff007988 */ /* 0x0005e80008000806 */
[----:B------:R2:W-:Y:S04]  /*4ea0*/  STAS [R4.64], R10 ;  /* 0x0000000a04007dbd */ /* 0x0005e8000c0008ff */
[----:B------:R2:W-:Y:S04]  /*4eb0*/  ATOMS.OR RZ, [UR5+0x14], R8 ;  /* 0x00001408ffff798c */ /* 0x0005e8000b000005 */
[----:B------:R2:W-:Y:S04]  /*4ec0*/  ATOMS.OR RZ, [UR5+0x18], R7 ;  /* 0x00001807ffff798c */ /* 0x0005e8000b000005 */
[----:B------:R2:W-:Y:S02]  /*4ed0*/  ATOMS.XOR RZ, [UR5+0x10], R3 ;  /* 0x00001003ffff798c */ /* 0x0005e4000b800005 */
.L_x_90:
[----:B-1----:R-:W-:Y:S05]  /*4ee0*/  BSYNC B0 ;  /* 0x0000000000007941 */ /* 0x002fea0003800000 */
.L_x_89:
[----:B------:R-:W-:Y:S05]  /*4ef0*/  BRA.U UP1, `(.L_x_95) ;  /* 0x00000001016c7547 */ /* 0x000fea000b800000 */
[----:B------:R-:W-:-:S03]  /*4f00*/  UMOV UR4, 0xffffffff ;  /* 0xffffffff00047882 */ /* 0x000fc60000000000 */
[----:B------:R-:W-:Y:S05]  /*4f10*/  BRA.DIV UR4, `(.L_x_96) ;  /* 0x0000005204e47947 */ /* 0x000fea000b800000 */
[----:B------:R-:W-:-:S13]  /*4f20*/  ELECT P0, URZ, PT ;  /* 0x0000000000ff782f */ /* 0x000fda0003800000 */
.L_x_234:
[----:B------:R-:W-:Y:S05]  /*4f30*/  @!P0 BRA `(.L_x_95) ;  /* 0x00000000005c8947 */ /* 0x000fea0003800000 */
[----:B--2---:R-:W2:Y:S02]  /*4f40*/  LDS R4, [UR5+0x10] ;  /* 0x00001005ff047984 */ /* 0x004ea40008000800 */
[----:B--2---:R-:W-:-:S04]  /*4f50*/  SHF.L.U32 R4, R4, 0x1f, RZ ;  /* 0x0000001f04047819 */ /* 0x004fc800000006ff */
[----:B------:R-:W2:Y:S02]  /*4f60*/  SYNCS.PHASECHK.TRANS64.TRYWAIT P0, [UR5+0x8], R4 ;  /* 0x00000804ff0075a7 */ /* 0x000ea40008001105 */
[----:B--2---:R-:W-:Y:S05]  /*4f70*/  @P0 BRA `(.L_x_97) ;  /* 0x0000000000080947 */ /* 0x004fea0003800000 */
[----:B------:R-:W2:Y:S02]  /*4f80*/  SYNCS.PHASECHK.TRANS64.TRYWAIT P0, [UR5+0x8], R4 ;  /* 0x00000804ff0075a7 */ /* 0x000ea40008001105 */
[----:B--2---:R-:W-:Y:S05]  /*4f90*/  @!P0 BRA `(.L_x_98) ;  /* 0x0000005000e88947 */ /* 0x004fea0003800000 */
.L_x_97:
[----:B------:R-:W3:Y:S01]  /*4fa0*/  LDS R6, [UR6+0x300] ;  /* 0x00030006ff067984 */ /* 0x000ee20008000800 */
[----:B--2---:R-:W-:Y:S02]  /*4fb0*/  HFMA2 R3, -RZ, RZ, 0, 5.9604644775390625e-08 ;  /* 0x00000001ff037431 */ /* 0x004fe400000001ff */
[----:B------:R-:W-:Y:S01]  /*4fc0*/  IMAD.MOV.U32 R4, RZ, RZ, 0xffff ;  /* 0x0000ffffff047424 */ /* 0x000fe200078e00ff */
[----:B------:R-:W-:Y:S01]  /*4fd0*/  UPRMT UR4, UR25, 0x654, UR7 ;  /* 0x0000065419047896 */ /* 0x000fe20008000007 */
[----:B---3--:R-:W-:-:S03]  /*4fe0*/  IMAD.SHL.U32 R5, R6, 0x20, RZ ;  /* 0x0000002006057824 */ /* 0x008fc600078e00ff */
[-C--:B------:R-:W-:Y:S02]  /*4ff0*/  SHF.L.U32 R4, R4, R6.reuse, RZ ;  /* 0x0000000604047219 */ /* 0x080fe400000006ff */
[----:B------:R-:W-:Y:S01]  /*5000*/  SHF.L.U32 R6, R3, R6, RZ ;  /* 0x0000000603067219 */ /* 0x000fe200000006ff */
[----:B------:R3:W-:Y:S04]  /*5010*/  STS [UR6+0x300], R5 ;  /* 0x00030005ff007988 */ /* 0x0007e80008000806 */
[----:B------:R3:W-:Y:S04]  /*5020*/  ATOMS.OR RZ, [UR5+0x14], R4 ;  /* 0x00001404ffff798c */ /* 0x0007e8000b000005 */
[----:B------:R3:W-:Y:S01]  /*5030*/  ATOMS.OR RZ, [UR5+0x18], R6 ;  /* 0x00001806ffff798c */ /* 0x0007e2000b000005 */
[----:B------:R-:W-:Y:S03]  /*5040*/  SYNCS.ARRIVE.TRANS64.RED.A1T0 RZ, [UR4], RZ ;  /* 0x000000ffffff79a7 */ /* 0x000fe60008100404 */
[----:B------:R3:W-:Y:S01]  /*5050*/  ATOMS.XOR RZ, [UR5+0x10], R3 ;  /* 0x00001003ffff798c */ /* 0x0007e2000b800005 */
[----:B------:R-:W-:Y:S05]  /*5060*/  BRA `(.L_x_95) ;  /* 0x0000000000107947 */ /* 0x000fea0003800000 */
.L_x_88:
[----:B------:R-:W-:Y:S02]  /*5070*/  MOV R3, 0xffffffff ;  /* 0xffffffff00037802 */ /* 0x000fe40000000f00 */
[----:B------:R-:W-:-:S03]  /*5080*/  MOV R4, 0x50b0 ;  /* 0x000050b000047802 */ /* 0x000fc60000000f00 */
[----:B------:R2:W-:Y:S04]  /*5090*/  STS [UR6+0x300], R3 ;  /* 0x00030003ff007988 */ /* 0x0005e80008000806 */
[----:B-12--5:R-:W-:Y:S05]  /*50a0*/  CALL.REL.NOINC `($__internal_1_$__cuda_sm10x_tcgen05_guardrail_trap_phase_invalid_during_alloc) ;  /* 0x0000005400cc7944 */ /* 0x026fea0003c00000 */
.L_x_95:
[----:B------:R-:W-:Y:S05]  /*50b0*/  WARPSYNC.ALL ;  /* 0x0000000000007948 */ /* 0x000fea0003800000 */
[----:B------:R-:W4:Y:S01]  /*50c0*/  S2UR UR14, SR_CgaCtaId ;  /* 0x00000000000e79c3 */ /* 0x000f220000008800 */
[----:B------:R-:W-:Y:S01]  /*50d0*/  UMOV UR4, 0x400 ;  /* 0x0000040000047882 */ /* 0x000fe20000000000 */
[----:B------:R-:W-:-:S06]  /*50e0*/  NOP ;  /* 0x0000000000007918 */ /* 0x000fcc0000000000 */
[----:B------:R-:W-:Y:S06]  /*50f0*/  BAR.ARV 0x6, 0xa0 ;  /* 0x0182800000007b1d */ /* 0x000fec0000002000 */
[----:B------:R-:W1:Y:S01]  /*5100*/  LDCU.64 UR6, c[0x0][0x388] ;  /* 0x00007100ff0677ac */ /* 0x000e620008000a00 */
[----:B------:R-:W-:Y:S01]  /*5110*/  LOP3.LUT R2, R2, 0xffff, RZ, 0xc0, !PT ;  /* 0x0000ffff02027812 */ /* 0x000fe200078ec0ff */
[----:B--2---:R-:W-:Y:S01]  /*5120*/  IMAD.MOV.U32 R8, RZ, RZ, 0x1 ;  /* 0x00000001ff087424 */ /* 0x004fe200078e00ff */
[----:B------:R-:W-:Y:S01]  /*5130*/  LOP3.LUT R0, R0, 0xffff, RZ, 0xc0, !PT ;  /* 0x0000ffff00007812 */ /* 0x000fe200078ec0ff */
[----:B------:R-:W-:Y:S01]  /*5140*/  UISETP.NE.AND UP3, UPT, UR26, URZ, UPT ;  /* 0x000000ff1a00728c */ /* 0x000fe2000bf65270 */
[----:B------:R-:W-:Y:S01]  /*5150*/  R2UR UR15, R2 ;  /* 0x00000000020f72ca */ /* 0x000fe200000e0000 */
[----:B------:R-:W-:Y:S01]  /*5160*/  IMAD.MOV.U32 R2, RZ, RZ, RZ ;  /* 0x000000ffff027224 */ /* 0x000fe200078e00ff */
[----:B------:R-:W-:Y:S01]  /*5170*/  R2UR UR22, R0 ;  /* 0x00000000001672ca */ /* 0x000fe200000e0000 */
[----:B------:R-:W-:Y:S01]  /*5180*/  IMAD.MOV.U32 R0, RZ, RZ, RZ ;  /* 0x000000ffff007224 */ /* 0x000fe200078e00ff */
[----:B------:R-:W-:Y:S01]  /*5190*/  UMOV UR18, URZ ;  /* 0x000000ff00127c82 */ /* 0x000fe20008000000 */
[----:B----4-:R-:W-:Y:S01]  /*51a0*/  ULEA UR14, UR14, UR4, 0x18 ;  /* 0x000000040e0e7291 */ /* 0x010fe2000f8ec0ff */
[----:B------:R-:W-:Y:S01]  /*51b0*/  UMOV UR13, URZ ;  /* 0x000000ff000d7c82 */ /* 0x000fe20008000000 */
[----:B------:R-:W-:-:S02]  /*51c0*/  UMOV UR20, 0x0 ;  /* 0x0000000000147882 */ /* 0x000fc40000000000 */
[----:B------:R-:W-:Y:S01]  /*51d0*/  UIADD3 UR24, UPT, UPT, UR14, 0x2b8, URZ ;  /* 0x000002b80e187890 */ /* 0x000fe2000fffe0ff */
[----:B------:R-:W-:Y:S01]  /*51e0*/  UMOV UR21, 0x10100010 ;  /* 0x1010001000157882 */ /* 0x000fe20000000000 */
[----:B-1----:R-:W-:-:S03]  /*51f0*/  UIADD3 UR4, UPT, UPT, UR6, 0x1f, URZ ;  /* 0x0000001f06047890 */ /* 0x002fc6000fffe0ff */
[----:B---3--:R-:W1:Y:S01]  /*5200*/  LDS R3, [UR14+0x300] ;  /* 0x0003000eff037984 */ /* 0x008e620008000800 */
[----:B------:R-:W2:Y:S01]  /*5210*/  LDCU UR6, c[0x0][0x390] ;  /* 0x00007200ff0677ac */ /* 0x000ea20008000800 */
[----:B------:R-:W-:Y:S02]  /*5220*/  USHF.R.S32.HI UR5, URZ, 0x1f, UR4 ;  /* 0x0000001fff057899 */ /* 0x000fe40008011404 */
[----:B------:R-:W-:Y:S02]  /*5230*/  UPRMT UR24, URZ, 0x654, UR24 ;  /* 0x00000654ff187896 */ /* 0x000fe40008000018 */
[----:B------:R-:W-:Y:S02]  /*5240*/  ULEA.HI UR4, UR5, UR4, URZ, 0x5 ;  /* 0x0000000405047291 */ /* 0x000fe4000f8f28ff */
[----:B------:R-:W-:Y:S02]  /*5250*/  UIADD3 UR5, UPT, UPT, UR14, 0x4600, URZ ;  /* 0x000046000e057890 */ /* 0x000fe4000fffe0ff */
[----:B------:R-:W-:-:S02]  /*5260*/  USHF.R.S32.HI UR4, URZ, 0x5, UR4 ;  /* 0x00000005ff047899 */ /* 0x000fc40008011404 */
[----:B------:R-:W-:Y:S02]  /*5270*/  USHF.R.U32.HI UR5, URZ, 0x4, UR5 ;  /* 0x00000004ff057899 */ /* 0x000fe40008011605 */
[----:B------:R-:W-:Y:S02]  /*5280*/  UIMAD UR7, UR4, UR7, URZ ;  /* 0x00000007040772a4 */ /* 0x000fe4000f8e02ff */
[----:B------:R-:W-:Y:S02]  /*5290*/  UIADD3 UR4, UPT, UPT, UR14, 0x2d600, URZ ;  /* 0x0002d6000e047890 */ /* 0x000fe4000fffe0ff */
[----:B------:R-:W-:Y:S02]  /*52a0*/  ULOP3.LUT UR5, UR5, 0x3fff, URZ, 0xc0, !UPT ;  /* 0x00003fff05057892 */ /* 0x000fe4000f8ec0ff */
[----:B------:R-:W-:Y:S02]  /*52b0*/  USHF.R.U32.HI UR4, URZ, 0x4, UR4 ;  /* 0x00000004ff047899 */ /* 0x000fe40008011604 */
[----:B------:R-:W-:-:S02]  /*52c0*/  ULOP3.LUT UR16, UR5, 0x10000, URZ, 0xfc, !UPT ;  /* 0x0001000005107892 */ /* 0x000fc4000f8efcff */
[----:B------:R-:W-:Y:S02]  /*52d0*/  ULOP3.LUT UR17, UR4, 0x3fff, URZ, 0xc0, !UPT ;  /* 0x00003fff04117892 */ /* 0x000fe4000f8ec0ff */
[----:B--2---:R-:W-:Y:S02]  /*52e0*/  UIMAD UR4, UR7, UR6, URZ ;  /* 0x00000006070472a4 */ /* 0x004fe4000f8e02ff */
[----:B------:R-:W-:Y:S02]  /*52f0*/  ULOP3.LUT UR17, UR17, 0x10000, URZ, 0xfc, !UPT ;  /* 0x0001000011117892 */ /* 0x000fe4000f8efcff */
[----:B------:R-:W-:Y:S02]  /*5300*/  UIADD3 UR23, UPT, UPT, UR4, -0x1, URZ ;  /* 0xffffffff04177890 */ /* 0x000fe4000fffe0ff */
[----:B------:R-:W-:Y:S01]  /*5310*/  UISETP.GE.AND UP4, UPT, UR4, 0x1, UPT ;  /* 0x000000010400788c */ /* 0x000fe2000bf86270 */
[C---:B-1----:R-:W-:Y:S01]  /*5320*/  VIADD R5, R3.reuse, 0x40 ;  /* 0x0000004003057836 */ /* 0x042fe20000000000 */
[----:B------:R-:W-:-:S04]  /*5330*/  LOP3.LUT R4, R3, 0xffff, RZ, 0xc0, !PT ;  /* 0x0000ffff03047812 */ /* 0x000fc800078ec0ff */
[----:B------:R-:W-:-:S05]  /*5340*/  LOP3.LUT R5, R5, 0xffff, RZ, 0xc0, !PT ;  /* 0x0000ffff05057812 */ /* 0x000fca00078ec0ff */
[----:B------:R1:W-:Y:S02]  /*5350*/  STL.64 [R1], R4 ;  /* 0x0000000401007387 */ /* 0x0003e40000100a00 */
.L_x_107:
[----:B-1----:R-:W-:-:S04]  /*5360*/  SHF.L.U32 R5, R2, 0x1f, RZ ;  /* 0x0000001f02057819 */ /* 0x002fc800000006ff */
[----:B------:R-:W1:Y:S02]  /*5370*/  SYNCS.PHASECHK.TRANS64.TRYWAIT P0, [UR14+0x2b0], R5 ;  /* 0x0002b005ff0075a7 */ /* 0x000e64000800110e */
[----:B-1--4-:R-:W-:Y:S05]  /*5380*/  @!P0 BRA `(.L_x_99) ;  /* 0x0000005000048947 */ /* 0x012fea0003800000 */
.L_x_236:
[----:B-1----:R-:W1:Y:S01]  /*5390*/  LDS.128 R4, [UR14+0x2f0] ;  /* 0x0002f00eff047984 */ /* 0x002e620008000c00 */
[----:B------:R-:W-:Y:S01]  /*53a0*/  ULEA UR19, UR18, UR14, 0x3 ;  /* 0x0000000e12137291 */ /* 0x000fe2000f8e18ff */
[----:B------:R-:W-:Y:S01]  /*53b0*/  @!PT LDS RZ, [RZ] ;  /* 0x00000000fffff984 */ /* 0x000fe20000000800 */
[----:B------:R-:W-:Y:S01]  /*53c0*/  @!PT LDS RZ, [RZ] ;  /* 0x00000000fffff984 */ /* 0x000fe20000000800 */
[----:B------:R-:W-:Y:S01]  /*53d0*/  @!PT LDS RZ, [RZ] ;  /* 0x00000000fffff984 */ /* 0x000fe20000000800 */
[----:B------:R-:W-:Y:S01]  /*53e0*/  @!PT LDS RZ, [RZ] ;  /* 0x00000000fffff984 */ /* 0x000fe20000000800 */
[----:B------:R2:W-:Y:S06]  /*53f0*/  MEMBAR.ALL.CTA ;  /* 0x0000000000007992 */ /* 0x0005ec0000008000 */
[----:B--2---:R-:W2:Y:S02]  /*5400*/  FENCE.VIEW.ASYNC.S ;  /* 0x00000000000073c6 */ /* 0x004ea40000000000 */
[----:B--2---:R-:W-:Y:S01]  /*5410*/  SYNCS.ARRIVE.TRANS64.RED.A1T0 RZ, [UR24], RZ ;  /* 0x000000ffffff79a7 */ /* 0x004fe20008100418 */
[----:B-1----:R-:W-:Y:S01]  /*5420*/  LOP3.LUT P2, RZ, R6, 0x1, RZ, 0xc0, !PT ;  /* 0x0000000106ff7812 */ /* 0x002fe2000784c0ff */
[----:B------:R-:W-:-:S12]  /*5430*/  BRA.U UP3, `(.L_x_100) ;  /* 0x00000001030c7547 */ /* 0x000fd8000b800000 */
[----:B------:R-:W-:-:S04]  /*5440*/  SHF.L.U32 R5, R8, 0x1f, RZ ;  /* 0x0000001f08057819 */ /* 0x000fc800000006ff */
[----:B------:R-:W1:Y:S02]  /*5450*/  SYNCS.PHASECHK.TRANS64.TRYWAIT P0, [UR19+0x2d0], R5 ;  /* 0x0002d005ff0075a7 */ /* 0x000e640008001113 */
[----:B-1----:R-:W-:Y:S05]  /*5460*/  @!P0 BRA `(.L_x_101) ;  /* 0x0000004c00e48947 */ /* 0x002fea0003800000 */
.L_x_100:
[----:B------:R-:W-:Y:S05]  /*5470*/  BRA.U UP3, `(.L_x_102) ;  /* 0x0000000103b07547 */ /* 0x000fea000b800000 */
[----:B------:R-:W-:Y:S05]  /*5480*/  BRA.U !UP4, `(.L_x_103) ;  /* 0x000000010ca07547 */ /* 0x000fea000b800000 */
[----:B------:R-:W-:Y:S01]  /*5490*/  ULEA UR4, UR18, UR43, 0x2 ;  /* 0x0000002b12047291 */ /* 0x000fe2000f8e10ff */
[----:B-1----:R-:W-:-:S08]  /*54a0*/  SHF.L.U32 R4, R0, 0x1f, RZ ;  /* 0x0000001f00047819 */ /* 0x002fd000000006ff */
[----:B------:R-:W5:Y:S01]  /*54b0*/  LDL R5, [UR4] ;  /* 0x00000004ff057983 */ /* 0x000f620008100800 */
[----:B------:R-:W-:Y:S02]  /*54c0*/  ULEA UR4, UR13, UR14, 0x3 ;  /* 0x0000000e0d047291 */ /* 0x000fe4000f8e18ff */
[----:B------:R-:W-:Y:S01]  /*54d0*/  UPLOP3.LUT UP2, UPT, UPT, UPT, UPT, 0x40, 0x4 ;  /* 0x000000000004789c */ /* 0x000fe20003f4e870 */
[----:B------:R-:W-:-:S06]  /*54e0*/  UMOV UR10, UR23 ;  /* 0x00000017000a7c82 */ /* 0x000fcc0008000000 */
[----:B------:R1:W2:Y:S01]  /*54f0*/  SYNCS.PHASECHK.TRANS64.TRYWAIT P1, [UR4], R4 ;  /* 0x00000004ff0075a7 */ /* 0x0002a20008021104 */
[----:B------:R-:W-:-:S05]  /*5500*/  UMOV UR4, UR13 ;  /* 0x0000000d00047c82 */ /* 0x000fca0008000000 */
.L_x_106:
[----:B------:R-:W-:Y:S01]  /*5510*/  ULEA UR11, UR4, UR14, 0x3 ;  /* 0x0000000e040b7291 */ /* 0x000fe2000f8e18ff */
[----:B--234-:R-:W-:Y:S11]  /*5520*/  @P1 BRA `(.L_x_104) ;  /* 0x00000000000c1947 */ /* 0x01cff60003800000 */
[----:B------:R-:W-:Y:S04]  /*5530*/  SHF.L.U32 R7, R0, 0x1f, RZ ;  /* 0x0000001f00077819 */ /* 0x000fe800000006ff */
[----:B------:R-:W2:Y:S02]  /*5540*/  SYNCS.PHASECHK.TRANS64.TRYWAIT P0, [UR11], R7 ;  /* 0x00000007ff0075a7 */ /* 0x000ea4000800110b */
[----:B--2---:R-:W-:Y:S05]  /*5550*/  @!P0 BRA `(.L_x_105) ;  /* 0x0000004c00c08947 */ /* 0x004fea0003800000 */
.L_x_104:
[----:B------:R-:W-:Y:S01]  /*5560*/  UISETP.NE.AND UP0, UPT, UR10, URZ, UPT ;  /* 0x000000ff0a00728c */ /* 0x000fe2000bf05270 */
[----:B------:R-:W-:Y:S01]  /*5570*/  PLOP3.LUT P1, PT, PT, PT, PT, 0x80, 0x8 ;  /* 0x000000000008781c */ /* 0x000fe20003f2f070 */
[----:B------:R-:W-:Y:S02]  /*5580*/  UIADD3 UR5, UPT, UPT, UR4, 0x1, URZ ;  /* 0x0000000104057890 */ /* 0x000fe4000fffe0ff */
[----:B------:R-:W-:Y:S02]  /*5590*/  ULEA UR8, UR4, UR17, 0x6 ;  /* 0x0000001104087291 */ /* 0x000fe4000f8e30ff */
[----:B------:R-:W-:Y:S01]  /*55a0*/  UISETP.NE.AND UP1, UPT, UR5, 0x29, UPT ;  /* 0x000000290500788c */ /* 0x000fe2000bf25270 */
[----:B------:R-:W-:Y:S01]  /*55b0*/  PLOP3.LUT P0, PT, PT, PT, UP0, 0x80, 0x8 ;  /* 0x000000000008781c */ /* 0x000fe20003f0f008 */
[----:B------:R-:W-:Y:S01]  /*55c0*/  UMOV UR9, 0xc0004010 ;  /* 0xc000401000097882 */ /* 0x000fe20000000000 */
[----:B------:R-:W-:Y:S01]  /*55d0*/  UMOV UR7, 0xc0004010 ;  /* 0xc000401000077882 */ /* 0x000fe20000000000 */
[----:B------:R-:W-:Y:S02]  /*55e0*/  USEL UR6, URZ, 0x1, UP1 ;  /* 0x00000001ff067887 */ /* 0x000fe40008800000 */
[----:B------:R-:W-:Y:S04]  /*55f0*/  USEL UR13, UR5, URZ, UP1 ;  /* 0x000000ff050d7287 */ /* 0x000fe80008800000 */
[----:B------:R-:W-:Y:S01]  /*5600*/  @UP0 ULEA UR5, UR13, UR14, 0x3 ;  /* 0x0000000e0d050291 */ /* 0x000fe2000f8e18ff */
[----:B------:R-:W-:Y:S01]  /*5610*/  LOP3.LUT R0, R0, UR6, RZ, 0x3c, !PT ;  /* 0x0000000600007c12 */ /* 0x000fe2000f8e3cff */
[----:B------:R-:W-:Y:S02]  /*5620*/  ULEA UR6, UR4, UR16, 0x8 ;  /* 0x0000001004067291 */ /* 0x000fe4000f8e40ff */
[----:B------:R-:W-:Y:S01]  /*5630*/  UIADD3 UR4, UPT, UPT, UR10, 0x1, URZ ;  /* 0x000000010a047890 */ /* 0x000fe2000fffe0ff */
[----:B-1----:R-:W-:Y:S01]  /*5640*/  @P0 SHF.L.U32 R4, R0, 0x1f, RZ ;  /* 0x0000001f00040819 */ /* 0x002fe200000006ff */
[----:B------:R-:W-:Y:S02]  /*5650*/  UIADD3 UR10, UPT, UPT, UR10, -0x1, URZ ;  /* 0xffffffff0a0a7890 */ /* 0x000fe4000fffe0ff */
[----:B------:R-:W-:Y:S01]  /*5660*/  UISETP.GT.U32.AND UP0, UPT, UR4, 0x1, UPT ;  /* 0x000000010400788c */ /* 0x000fe2000bf04070 */
[----:B------:R3:W4:Y:S01]  /*5670*/  @P0 SYNCS.PHASECHK.TRANS64.TRYWAIT P1, [UR5], R4 ;  /* 0x00000004ff0005a7 */ /* 0x0007220008021105 */
[----:B------:R-:W-:Y:S11]  /*5680*/  ELECT P0, URZ, PT ;  /* 0x0000000000ff782f */ /* 0x000ff60003800000 */
[----:B------:R-:W-:Y:S02]  /*5690*/  @!UPT UIADD3 URZ, UPT, UPT, URZ, URZ, URZ ;  /* 0x000000fffffff290 */ /* 0x000fe4000fffe0ff */
[----:B-----5:R-:W-:Y:S01]  /*56a0*/  @P0 R2UR.BROADCAST UR12, R5 ;  /* 0x00000000050c02ca */ /* 0x020fe200008e0000 */
[----:B------:R-:W-:Y:S01]  /*56b0*/  UIADD3 UR5, UPT, UPT, UR11, 0x148, URZ ;  /* 0x000001480b057890 */ /* 0x000fe2000fffe0ff */
[----:B------:R-:W-:Y:S11]  /*56c0*/  UMOV UR4, UR13 ;  /* 0x0000000d00047c82 */ /* 0x000ff60008000000 */
[----:B------:R3:W-:Y:S01]  /*56d0*/  UTCQMMA.2CTA gdesc[UR6], gdesc[UR8], tmem[UR12], tmem[UR20], idesc[UR21], UP2 ;  /* 0x00ff1408060075ea */ /* 0x0007e2000920030c */
[----:B------:R-:W-:Y:S01]  /*56e0*/  UPLOP3.LUT UP2, UPT, UPT, UPT, UPT, 0x80, 0x8 ;  /* 0x000000000008789c */ /* 0x000fe20003f4f070 */
[----:B------:R3:W-:Y:S01]  /*56f0*/  UTCBAR.2CTA.MULTICAST [UR5], URZ, UR15 ;  /* 0x000000ff050073e9 */ /* 0x0007e2000820080f */
[----:B------:R-:W-:Y:S09]  /*5700*/  BRA.U UP0, `(.L_x_106) ;  /* 0xfffffffd00807547 */ /* 0x000ff2000b83ffff */
.L_x_103:
[----:B------:R-:W-:-:S09]  /*5710*/  UIADD3 UR4, UPT, UPT, UR19, 0x2c0, URZ ;  /* 0x000002c013047890 */ /* 0x000fd2000fffe0ff */
[----:B------:R2:W-:Y:S01]  /*5720*/  UTCBAR.2CTA.MULTICAST [UR4], URZ, UR22 ;  /* 0x000000ff040073e9 */ /* 0x0005e20008200816 */
[----:B------:R-:W-:Y:S02]  /*5730*/  NOP ;  /* 0x0000000000007918 */ /* 0x000fe40000000000 */
.L_x_102:
[----:B--2---:R-:W-:Y:S01]  /*5740*/  UIADD3 UR4, UPT, UPT, UR18, 0x1, URZ ;  /* 0x0000000112047890 */ /* 0x004fe2000fffe0ff */
[----:B------:R-:W-:-:S03]  /*5750*/  LOP3.LUT R2, R2, 0x1, RZ, 0x3c, !PT ;  /* 0x0000000102027812 */ /* 0x000fc600078e3cff */
[----:B------:R-:W-:-:S04]  /*5760*/  UISETP.NE.AND UP0, UPT, UR4, 0x2, UPT ;  /* 0x000000020400788c */ /* 0x000fc8000bf05270 */
[----:B---3--:R-:W-:Y:S02]  /*5770*/  USEL UR5, URZ, 0x1, UP0 ;  /* 0x00000001ff057887 */ /* 0x008fe40008000000 */
[----:B------:R-:W-:-:S04]  /*5780*/  USEL UR18, UR4, URZ, UP0 ;  /* 0x000000ff04127287 */ /* 0x000fc80008000000 */
[----:B------:R-:W-:Y:S01]  /*5790*/  LOP3.LUT R8, R8, UR5, RZ, 0x3c, !PT ;  /* 0x0000000508087c12 */ /* 0x000fe2000f8e3cff */
[----:B------:R-:W-:Y:S07]  /*57a0*/  @P2 BRA `(.L_x_107) ;  /* 0xfffffff800ec2947 */ /* 0x000fee000383ffff */
[----:B------:R-:W2:Y:S01]  /*57b0*/  S2UR UR8, SR_CgaCtaId ;  /* 0x00000000000879c3 */ /* 0x000ea20000008800 */
[----:B------:R-:W-:Y:S01]  /*57c0*/  ELECT P0, URZ, PT ;  /* 0x0000000000ff782f */ /* 0x000fe20003800000 */
[----:B------:R-:W-:Y:S01]  /*57d0*/  HFMA2 R0, -RZ, RZ, 0, 5.9604644775390625e-08 ;  /* 0x00000001ff007431 */ /* 0x000fe200000001ff */
[----:B------:R-:W-:-:S05]  /*57e0*/  UMOV UR4, 0x40 ;  /* 0x0000004000047882 */ /* 0x000fca0000000000 */
[----:B------:R-:W-:Y:S01]  /*57f0*/  UVIRTCOUNT.DEALLOC.SMPOOL 0x80 ;  /* 0x000000800000784c */ /* 0x000fe20000000000 */
[----:B------:R-:W-:Y:S02]  /*5800*/  UISETP.NE.AND UP0, UPT, UR26, URZ, UPT ;  /* 0x000000ff1a00728c */ /* 0x000fe4000bf05270 */
[----:B--2---:R-:W-:-:S09]  /*5810*/  ULEA UR8, UR8, UR4, 0x18 ;  /* 0x0000000408087291 */ /* 0x004fd2000f8ec0ff */
[----:B------:R2:W-:Y:S01]  /*5820*/  @P0 STS.U8 [UR8+0x1c], R0 ;  /* 0x00001c00ff000988 */ /* 0x0005e20008000008 */
[----:B------:R-:W-:Y:S05]  /*5830*/  BRA.U UP0, `(.L_x_108) ;  /* 0x0000000100587547 */ /* 0x000fea000b800000 */
[----:B------:R-:W-:Y:S01]  /*5840*/  UIADD3 UR5, UPT, UPT, UR14, 0x2d0, URZ ;  /* 0x000002d00e057890 */ /* 0x000fe2000fffe0ff */
[----:B-1----:R-:W-:-:S03]  /*5850*/  SHF.L.U32 R5, R8, 0x1f, RZ ;  /* 0x0000001f08057819 */ /* 0x002fc600000006ff */
[----:B------:R-:W-:-:S09]  /*5860*/  ULEA UR4, UR18, UR5, 0x3 ;  /* 0x0000000512047291 */ /* 0x000fd2000f8e18ff */
[----:B------:R-:W1:Y:S02]  /*5870*/  SYNCS.PHASECHK.TRANS64.TRYWAIT P0, [UR4], R5 ;  /* 0x00000005ff0075a7 */ /* 0x000e640008001104 */
[----:B-1----:R-:W-:Y:S05]  /*5880*/  @!P0 BRA `(.L_x_109) ;  /* 0x0000004c000c8947 */ /* 0x002fea0003800000 */
.L_x_240:
[----:B------:R-:W-:-:S04]  /*5890*/  UIADD3 UR18, UPT, UPT, UR18, 0x1, URZ ;  /* 0x0000000112127890 */ /* 0x000fc8000fffe0ff */
[----:B------:R-:W-:-:S04]  /*58a0*/  UISETP.NE.AND UP1, UPT, UR18, 0x2, UPT ;  /* 0x000000021200788c */ /* 0x000fc8000bf25270 */
[----:B------:R-:W-:Y:S02]  /*58b0*/  USEL UR6, URZ, 0x1, UP1 ;  /* 0x00000001ff067887 */ /* 0x000fe40008800000 */
[----:B------:R-:W-:-:S04]  /*58c0*/  USEL UR4, UR18, URZ, UP1 ;  /* 0x000000ff12047287 */ /* 0x000fc80008800000 */
[----:B------:R-:W-:Y:S01]  /*58d0*/  ULEA UR4, UR4, UR5, 0x3 ;  /* 0x0000000504047291 */ /* 0x000fe2000f8e18ff */
[----:B-1----:R-:W-:-:S04]  /*58e0*/  LOP3.LUT R5, R8, UR6, RZ, 0x3c, !PT ;  /* 0x0000000608057c12 */ /* 0x002fc8000f8e3cff */
[----:B------:R-:W-:Y:S01]  /*58f0*/  SHF.L.U32 R5, R5, 0x1f, RZ ;  /* 0x0000001f05057819 */ /* 0x000fe200000006ff */
[----:B--2---:R-:W-:-:S04]  /*5900*/  IMAD.U32 R0, RZ, RZ, UR4 ;  /* 0x00000004ff007e24 */ /* 0x004fc8000f8e00ff */
[----:B------:R1:W2:Y:S03]  /*5910*/  SYNCS.PHASECHK.TRANS64.TRYWAIT P0, [R0+URZ], R5 ;  /* 0x00000005000075a7 */ /* 0x0002a600080011ff */
[----:B--2---:R-:W-:Y:S05]  /*5920*/  @!P0 NANOSLEEP.SYNCS 0x989680 ;  /* 0x009896800000895d */ /* 0x004fea0003900000 */
[----:B------:R-:W2:Y:S02]  /*5930*/  @!P0 SYNCS.PHASECHK.TRANS64 P0, [R0+URZ], R5 ;  /* 0x00000005000085a7 */ /* 0x000ea400080010ff */
[----:B--2---:R-:W-:Y:S05]  /*5940*/  @P0 BRA `(.L_x_110) ;  /* 0x0000000000200947 */ /* 0x004fea0003800000 */
.L_x_111:
[----:B--2---:R2:W3:Y:S02]  /*5950*/  SYNCS.PHASECHK.TRANS64.TRYWAIT P0, [R0+URZ], R5 ;  /* 0x00000005000075a7 */ /* 0x0044e400080011ff */
[----:B---3--:R-:W-:Y:S05]  /*5960*/  @!P0 NANOSLEEP.SYNCS 0x989680 ;  /* 0x009896800000895d */ /* 0x008fea0003900000 */
[----:B------:R-:W3:Y:S02]  /*5970*/  @!P0 SYNCS.PHASECHK.TRANS64 P0, [R0+URZ], R5 ;  /* 0x00000005000085a7 */ /* 0x000ee400080010ff */
[----:B---3--:R-:W-:Y:S05]  /*5980*/  @!P0 BRA `(.L_x_111) ;  /* 0xfffffffc00f08947 */ /* 0x008fea000383ffff */
[----:B------:R-:W-:Y:S05]  /*5990*/  BRA `(.L_x_110) ;  /* 0x00000000000c7947 */ /* 0x000fea0003800000 */
.L_x_108:
[----:B------:R-:W-:-:S04]  /*59a0*/  UIADD3 UR4, UPT, UPT, UR14, 0x2e0, URZ ;  /* 0x000002e00e047890 */ /* 0x000fc8000fffe0ff */
[----:B------:R-:W-:-:S09]  /*59b0*/  UPRMT UR4, UR25, 0x654, UR4 ;  /* 0x0000065419047896 */ /* 0x000fd20008000004 */
[----:B------:R-:W-:Y:S03]  /*59c0*/  SYNCS.ARRIVE.TRANS64.RED.A1T0 RZ, [UR4], RZ ;  /* 0x000000ffffff79a7 */ /* 0x000fe60008100404 */
.L_x_110:
[----:B-12---:R-:W-:Y:S01]  /*59d0*/  SHF.L.U32 R5, RZ, 0x1f, RZ ;  /* 0x0000001fff057819 */ /* 0x006fe200000006ff */
[----:B------:R-:W-:Y:S01]  /*59e0*/  UIADD3 UR4, UPT, UPT, UR14, 0x2e0, URZ ;  /* 0x000002e00e047890 */ /* 0x000fe2000fffe0ff */
[----:B------:R-:W-:Y:S02]  /*59f0*/  PLOP3.LUT P0, PT, PT, PT, UP0, 0x80, 0x8 ;  /* 0x000000000008781c */ /* 0x000fe40003f0f008 */
[----:B----4-:R-:W1:Y:S02]  /*5a00*/  SYNCS.PHASECHK.TRANS64.TRYWAIT P1, [UR14+0x2e0], R5 ;  /* 0x0002e005ff0075a7 */ /* 0x010e64000802110e */
[----:B-1----:R-:W-:Y:S09]  /*5a10*/  @!P1 BRA `(.L_x_112) ;  /* 0x0000004800c09947 */ /* 0x002ff20003800000 */
.L_x_242:
[----:B------:R-:W-:Y:S01]  /*5a20*/  @!UP0 UPRMT UR4, UR25, 0x654, UR4 ;  /* 0x0000065419048896 */ /* 0x000fe20008000004 */
[----:B------:R-:W-:Y:S01]  /*5a30*/  LOP3.LUT R2, R3, 0xffff, RZ, 0xc0, !PT ;  /* 0x0000ffff03027812 */ /* 0x000fe200078ec0ff */
[----:B------:R-:W-:Y:S02]  /*5a40*/  IMAD.MOV.U32 R3, RZ, RZ, 0xffff ;  /* 0x0000ffffff037424 */ /* 0x000fe400078e00ff */
[----:B-1----:R-:W-:Y:S01]  /*5a50*/  IMAD.MOV.U32 R5, RZ, RZ, 0x1 ;  /* 0x00000001ff057424 */ /* 0x002fe200078e00ff */
[----:B------:R-:W-:-:S04]  /*5a60*/  SHF.R.U32.HI R2, RZ, 0x5, R2 ;  /* 0x00000005ff027819 */ /* 0x000fc80000011602 */
[----:B------:R-:W-:Y:S01]  /*5a70*/  @!P0 SYNCS.ARRIVE.TRANS64.RED.A1T0 RZ, [UR4], RZ ;  /* 0x000000ffffff89a7 */ /* 0x000fe20008100404 */
[----:B------:R-:W-:Y:S01]  /*5a80*/  NOP ;  /* 0x0000000000007918 */ /* 0x000fe20000000000 */
[----:B------:R-:W1:Y:S01]  /*5a90*/  LDS R0, [UR8+0x14] ;  /* 0x00001408ff007984 */ /* 0x000e620008000800 */
[-C--:B------:R-:W-:Y:S02]  /*5aa0*/  SHF.L.U32 R3, R3, R2.reuse, RZ ;  /* 0x0000000203037219 */ /* 0x080fe400000006ff */
[----:B------:R-:W-:Y:S02]  /*5ab0*/  SHF.L.U32 R5, R5, R2, RZ ;  /* 0x0000000205057219 */ /* 0x000fe400000006ff */
[----:B-1----:R-:W-:-:S04]  /*5ac0*/  LOP3.LUT R0, R0, R3, RZ, 0xc0, !PT ;  /* 0x0000000300007212 */ /* 0x002fc800078ec0ff */
[----:B------:R-:W-:-:S13]  /*5ad0*/  ISETP.NE.AND P0, PT, R0, R3, PT ;  /* 0x000000030000720c */ /* 0x000fda0003f05270 */
[----:B------:R-:W-:Y:S05]  /*5ae0*/  @P0 BRA `(.L_x_113) ;  /* 0x00000000005c0947 */ /* 0x000fea0003800000 */
[----:B------:R-:W1:Y:S02]  /*5af0*/  LDS R0, [UR8+0x18] ;  /* 0x00001808ff007984 */ /* 0x000e640008000800 */
[----:B-1----:R-:W-:-:S04]  /*5b00*/  LOP3.LUT R0, R0, R5, RZ, 0xc0, !PT ;  /* 0x0000000500007212 */ /* 0x002fc800078ec0ff */
[----:B------:R-:W-:-:S13]  /*5b10*/  ISETP.NE.AND P0, PT, R0, R5, PT ;  /* 0x000000050000720c */ /* 0x000fda0003f05270 */
[----:B------:R-:W-:Y:S05]  /*5b20*/  @P0 BRA `(.L_x_114) ;  /* 0x0000000000400947 */ /* 0x000fea0003800000 */
[----:B------:R-:W-:Y:S01]  /*5b30*/  R2UR UR4, R3 ;  /* 0x00000000030472ca */ /* 0x000fe200000e0000 */
[----:B------:R-:W1:Y:S01]  /*5b40*/  S2R R2, SR_LANEID ;  /* 0x0000000000027919 */ /* 0x000e620000000000 */
[----:B------:R-:W-:-:S04]  /*5b50*/  LOP3.LUT R5, RZ, R5, RZ, 0x33, !PT ;  /* 0x00000005ff057212 */ /* 0x000fc800078e33ff */
[----:B------:R-:W2:Y:S07]  /*5b60*/  REDUX UR6, R5 ;  /* 0x00000000050673c4 */ /* 0x000eae0000000000 */
[----:B------:R-:W-:-:S03]  /*5b70*/  ULOP3.LUT UR5, URZ, UR4, URZ, 0x33, !UPT ;  /* 0x00000004ff057292 */ /* 0x000fc6000f8e33ff */
[----:B------:R-:W-:Y:S02]  /*5b80*/  VOTEU.ANY UR4, UPT, PT ;  /* 0x0000000000047886 */ /* 0x000fe400038e0100 */
[----:B------:R-:W-:Y:S01]  /*5b90*/  UFLO.U32 UR4, UR4 ;  /* 0x00000004000472bd */ /* 0x000fe200080e0000 */
[----:B------:R-:W-:-:S04]  /*5ba0*/  IMAD.U32 R0, RZ, RZ, UR5 ;  /* 0x00000005ff007e24 */ /* 0x000fc8000f8e00ff */
[----:B------:R-:W3:Y:S02]  /*5bb0*/  REDUX UR7, R0 ;  /* 0x00000000000773c4 */ /* 0x000ee40000000000 */
[----:B------:R4:W-:Y:S01]  /*5bc0*/  UTCATOMSWS.AND URZ, UR5 ;  /* 0x0000000500ff79e3 */ /* 0x0009e20008000000 */
[----:B-1----:R-:W-:Y:S01]  /*5bd0*/  ISETP.EQ.U32.AND P0, PT, R2, UR4, PT ;  /* 0x0000000402007c0c */ /* 0x002fe2000bf02070 */
[----:B--2---:R-:W-:Y:S02]  /*5be0*/  IMAD.U32 R2, RZ, RZ, UR6 ;  /* 0x00000006ff027e24 */ /* 0x004fe4000f8e00ff */
[----:B---3--:R-:W-:-:S10]  /*5bf0*/  IMAD.U32 R3, RZ, RZ, UR7 ;  /* 0x00000007ff037e24 */ /* 0x008fd4000f8e00ff */
[----:B------:R4:W-:Y:S04]  /*5c00*/  @P0 ATOMS.AND RZ, [UR8+0x14], R3 ;  /* 0x00001403ffff098c */ /* 0x0009e8000a800008 */
[----:B------:R4:W-:Y:S01]  /*5c10*/  @P0 ATOMS.AND RZ, [UR8+0x18], R2 ;  /* 0x00001802ffff098c */ /* 0x0009e2000a800008 */
[----:B------:R-:W-:Y:S05]  /*5c20*/  BRA `(.L_x_115) ;  /* 0x0000000000147947 */ /* 0x000fea0003800000 */
.L_x_114:
[----:B------:R-:W-:Y:S02]  /*5c30*/  MOV R2, 0x5c50 ;  /* 0x00005c5000027802 */ /* 0x000fe40000000f00 */
[----:B-----5:R-:W-:Y:S05]  /*5c40*/  CALL.REL.NOINC `($__internal_0_$__cuda_sm10x_tcgen05_guardrail_trap_col_being_dealloced_not_returned_by_alloc) ;  /* 0x0000004800d87944 */ /* 0x020fea0003c00000 */
[----:B------:R-:W-:Y:S05]  /*5c50*/  BRA `(.L_x_115) ;  /* 0x0000000000087947 */ /* 0x000fea0003800000 */
.L_x_113:
[----:B------:R-:W-:Y:S02]  /*5c60*/  MOV R2, 0x5c80 ;  /* 0x00005c8000027802 */ /* 0x000fe40000000f00 */
[----:B-----5:R-:W-:Y:S05]  /*5c70*/  CALL.REL.NOINC `($__internal_2_$__cuda_sm10x_tcgen05_guardrail_trap_unallocated_columns_being_dealloced) ;  /* 0x0000004800e47944 */ /* 0x020fea0003c00000 */
.L_x_115:
[----:B------:R-:W-:Y:S01]  /*5c80*/  NOP ;  /* 0x0000000000007918 */ /* 0x000fe20000000000 */
[----:B----4-:R-:W-:Y:S05]  /*5c90*/  EXIT ;  /* 0x000000000000794d */ /* 0x010fea0003800000 */
.L_x_87:
[----:B------:R-:W-:-:S09]  /*5ca0*/  UISETP.NE.OR UP0, UPT, UR18, 0x3, !UP3 ;  /* 0x000000031200788c */ /* 0x000fd2000df05670 */
[----:B------:R-:W-:Y:S05]  /*5cb0*/  BRA.U UP0, `(.L_x_116) ;  /* 0x0000000d00547547 */ /* 0x000fea000b800000 */
[----:B------:R-:W2:Y:S01]  /*5cc0*/  LDCU.64 UR4, c[0x0][0x888] ;  /* 0x00011100ff0477ac */ /* 0x000ea20008000a00 */
[----:B------:R-:W3:Y:S01]  /*5cd0*/  S2UR UR10, SR_CgaCtaId ;  /* 0x00000000000a79c3 */ /* 0x000ee20000008800 */
[----:B------:R-:W-:Y:S01]  /*5ce0*/  HFMA2 R10, -RZ, RZ, 0, 5.9604644775390625e-08 ;  /* 0x00000001ff0a7431 */ /* 0x000fe200000001ff */
[----:B------:R-:W-:Y:S01]  /*5cf0*/  MOV R8, RZ ;  /* 0x000000ff00087202 */ /* 0x000fe20000000f00 */
[----:B------:R-:W4:Y:S01]  /*5d00*/  LDCU UR27, c[0x0][0x370] ;  /* 0x00006e00ff1b77ac */ /* 0x000f220008000800 */
[----:B------:R-:W-:Y:S01]  /*5d10*/  HFMA2 R2, -RZ, RZ, 0, 0.0078125 ;  /* 0x00002000ff027431 */ /* 0x000fe200000001ff */
[----:B------:R-:W4:Y:S03]  /*5d20*/  LDCU.128 UR28, c[0x0][0xb10] ;  /* 0x00016200ff1c77ac */ /* 0x000f260008000c00 */
[----:B------:R-:W1:Y:S01]  /*5d30*/  LDC.64 R12, c[0x0][0x348] ;  /* 0x0000d200ff0c7b82 */ /* 0x000e620000000a00 */
[----:B------:R-:W3:Y:S01]  /*5d40*/  LDCU UR26, c[0x0][0x374] ;  /* 0x00006e80ff1a77ac */ /* 0x000ee20008000800 */
[----:B------:R-:W3:Y:S01]  /*5d50*/  LDCU.64 UR24, c[0x0][0x890] ;  /* 0x00011200ff1877ac */ /* 0x000ee20008000a00 */
[----:B------:R-:W3:Y:S01]  /*5d60*/  LDCU UR18, c[0x0][0xb0c] ;  /* 0x00016180ff1277ac */ /* 0x000ee20008000800 */
[----:B--2---:R-:W-:Y:S01]  /*5d70*/  UISETP.NE.U32.AND UP0, UPT, UR4, URZ, UPT ;  /* 0x000000ff0400728c */ /* 0x004fe2000bf05070 */
[----:B------:R-:W2:Y:S01]  /*5d80*/  LDCU UR36, c[0x0][0xb20] ;  /* 0x00016400ff2477ac */ /* 0x000ea20008000800 */
[----:B------:R-:W2:Y:S01]  /*5d90*/  LDCU UR4, c[0x0][0xb30] ;  /* 0x00016600ff0477ac */ /* 0x000ea20008000800 */
[----:B------:R-:W-:Y:S01]  /*5da0*/  UMOV UR19, 0x400 ;  /* 0x0000040000137882 */ /* 0x000fe20000000000 */
[----:B----4-:R-:W-:-:S02]  /*5db0*/  UIMAD.WIDE.U32 UR6, UR27, UR28, URZ ;  /* 0x0000001c1b0672a5 */ /* 0x010fc4000f8e00ff */
[----:B---3--:R-:W-:Y:S02]  /*5dc0*/  UIMAD.WIDE.U32 UR8, UR26, UR31, URZ ;  /* 0x0000001f1a0872a5 */ /* 0x008fe4000f8e00ff */
[----:B------:R-:W-:Y:S02]  /*5dd0*/  ULEA UR19, UR10, UR19, 0x18 ;  /* 0x000000130a137291 */ /* 0x000fe4000f8ec0ff */
[----:B------:R-:W-:Y:S02]  /*5de0*/  UISETP.NE.U32.AND UP6, UPT, UR24, URZ, UPT ;  /* 0x000000ff1800728c */ /* 0x000fe4000bfc5070 */
[----:B------:R-:W-:Y:S02]  /*5df0*/  UIADD3 UR33, UPT, UPT, UR19, 0x290, URZ ;  /* 0x0000029013217890 */ /* 0x000fe4000fffe0ff */
[----:B------:R-:W-:Y:S02]  /*5e00*/  UIADD3 UR32, UPT, UPT, UR19, 0x2b8, URZ ;  /* 0x000002b813207890 */ /* 0x000fe4000fffe0ff */
[----:B------:R-:W-:-:S02]  /*5e10*/  UISETP.NE.AND.EX UP5, UPT, UR5, URZ, UPT, UP0 ;  /* 0x000000ff0500728c */ /* 0x000fc4000bfa5300 */
[----:B------:R-:W-:Y:S01]  /*5e20*/  UISETP.NE.AND UP0, UPT, UR39, 0x1, UPT ;  /* 0x000000012700788c */ /* 0x000fe2000bf05270 */
[----:B------:R-:W-:Y:S01]  /*5e30*/  UMOV UR35, UR7 ;  /* 0x0000000700237c82 */ /* 0x000fe20008000000 */
[----:B------:R-:W-:Y:S01]  /*5e40*/  UMOV UR34, UR9 ;  /* 0x0000000900227c82 */ /* 0x000fe20008000000 */
[----:B------:R-:W-:Y:S02]  /*5e50*/  UISETP.NE.AND UP0, UPT, UR18, 0x1, UPT ;  /* 0x000000011200788c */ /* 0x000fe4000bf05270 */
[----:B------:R-:W-:Y:S02]  /*5e60*/  UPLOP3.LUT UP1, UPT, UPT, UPT, UPT, 0x40, 0x4 ;  /* 0x000000000004789c */ /* 0x000fe40003f2e870 */
[----:B------:R-:W-:Y:S01]  /*5e70*/  UISETP.GE.AND UP3, UPT, UR39, 0x1, UPT ;  /* 0x000000012700788c */ /* 0x000fe2000bf66270 */
[----:B------:R-:W3:Y:S01]  /*5e80*/  LDCU.64 UR16, c[0x0][0xb28] ;  /* 0x00016500ff1077ac */ /* 0x000ee20008000a00 */
[----:B------:R-:W-:Y:S02]  /*5e90*/  UISETP.NE.AND.EX UP6, UPT, UR25, URZ, UPT, UP6 ;  /* 0x000000ff1900728c */ /* 0x000fe4000bfc5360 */
[----:B------:R-:W-:-:S02]  /*5ea0*/  UPRMT UR33, UR10, 0x654, UR33 ;  /* 0x000006540a217896 */ /* 0x000fc40008000021 */
[----:B------:R-:W-:Y:S02]  /*5eb0*/  UPRMT UR32, URZ, 0x654, UR32 ;  /* 0x00000654ff207896 */ /* 0x000fe40008000020 */
[----:B------:R-:W-:Y:S02]  /*5ec0*/  USHF.R.U32.HI UR35, URZ, UR29, UR35 ;  /* 0x0000001dff237299 */ /* 0x000fe40008011623 */
[----:B--2---:R-:W-:Y:S02]  /*5ed0*/  USHF.R.U32.HI UR34, URZ, UR36, UR34 ;  /* 0x00000024ff227299 */ /* 0x004fe40008011622 */
[----:B------:R-:W-:Y:S02]  /*5ee0*/  UISETP.NE.AND UP0, UPT, UR30, 0x1, UPT ;  /* 0x000000011e00788c */ /* 0x000fe4000bf05270 */
[----:B-1----:R-:W-:-:S11]  /*5ef0*/  UISETP.NE.AND UP4, UPT, UR4, 0x1, UPT ;  /* 0x000000010400788c */ /* 0x002fd6000bf85270 */
.L_x_124:
[----:B------:R-:W-:Y:S04]  /*5f00*/  SHF.L.U32 R3, R8, 0x1f, RZ ;  /* 0x0000001f08037819 */ /* 0x000fe800000006ff */
[----:B-1----:R-:W1:Y:S02]  /*5f10*/  SYNCS.PHASECHK.TRANS64.TRYWAIT P0, [UR19+0x2b0], R3 ;  /* 0x0002b003ff0075a7 */ /* 0x002e640008001113 */
[----:B-1----:R-:W-:Y:S05]  /*5f20*/  @!P0 BRA `(.L_x_117) ;  /* 0x0000004400948947 */ /* 0x002fea0003800000 */
.L_x_244:
[----:B------:R-:W2:Y:S01]  /*5f30*/  LDS.128 R4, [UR19+0x2f0] ;  /* 0x0002f013ff047984 */ /* 0x000ea20008000c00 */
[----:B------:R-:W-:Y:S01]  /*5f40*/  UISETP.GE.AND UP0, UPT, UR39, 0x1, UPT ;  /* 0x000000012700788c */ /* 0x000fe2000bf06270 */
[----:B------:R-:W-:Y:S01]  /*5f50*/  @!PT LDS RZ, [RZ] ;  /* 0x00000000fffff984 */ /* 0x000fe20000000800 */
[----:B------:R-:W-:Y:S01]  /*5f60*/  @!PT LDS RZ, [RZ] ;  /* 0x00000000fffff984 */ /* 0x000fe20000000800 */
[----:B------:R-:W-:Y:S01]  /*5f70*/  @!PT LDS RZ, [RZ] ;  /* 0x00000000fffff984 */ /* 0x000fe20000000800 */
[----:B------:R-:W-:Y:S01]  /*5f80*/  @!PT LDS RZ, [RZ] ;  /* 0x00000000fffff984 */ /* 0x000fe20000000800 */
[----:B------:R4:W-:Y:S06]  /*5f90*/  MEMBAR.ALL.CTA ;  /* 0x0000000000007992 */ /* 0x0009ec0000008000 */
[----:B----4-:R-:W4:Y:S02]  /*5fa0*/  FENCE.VIEW.ASYNC.S ;  /* 0x00000000000073c6 */ /* 0x010f240000000000 */
[----:B----4-:R-:W-:Y:S01]  /*5fb0*/  SYNCS.ARRIVE.TRANS64.RED.A1T0 RZ, [UR32], RZ ;  /* 0x000000ffffff79a7 */ /* 0x010fe20008100420 */
[----:B--2---:R-:W-:Y:S11]  /*5fc0*/  LOP3.LUT P0, RZ, R6, 0x1, RZ, 0xc0, !PT ;  /* 0x0000000106ff7812 */ /* 0x004ff6000780c0ff */
[----:B------:R-:W-:Y:S02]  /*5fd0*/  @!UPT UIADD3 URZ, UPT, UPT, URZ, URZ, URZ ;  /* 0x000000fffffff290 */ /* 0x000fe4000fffe0ff */
[----:B------:R-:W-:Y:S01]  /*5fe0*/  VOTEU.ANY UP3, P0 ;  /* 0x0000000000ff7886 */ /* 0x000fe20000060100 */
[----:B------:R-:W-:Y:S11]  /*5ff0*/  PLOP3.LUT P1, PT, PT, PT, UP3, 0x80, 0x8 ;  /* 0x000000000008781c */ /* 0x000ff60003f2f038 */
[----:B------:R-:W-:Y:S02]  /*6000*/  @!UPT UIADD3 URZ, UPT, UPT, URZ, URZ, URZ ;  /* 0x000000fffffff290 */ /* 0x000fe4000fffe0ff */
[----:B-1----:R-:W-:Y:S02]  /*6010*/  @P1 MOV R3, R4 ;  /* 0x0000000400031202 */ /* 0x002fe40000000f00 */
[----:B------:R-:W-:Y:S02]  /*6020*/  @P1 LOP3.LUT R0, R5, 0xffff, RZ, 0xc0, !PT ;  /* 0x0000ffff05001812 */ /* 0x000fe400078ec0ff */
[----:B------:R-:W-:Y:S02]  /*6030*/  @P1 R2UR UR5, R3 ;  /* 0x00000000030512ca */ /* 0x000fe400000e0000 */
[----:B------:R-:W-:Y:S11]  /*6040*/  @P1 R2UR UR4, R0 ;  /* 0x00000000000412ca */ /* 0x000ff600000e0000 */
[----:B------:R-:W-:Y:S02]  /*6050*/  @UP3 UMOV UR15, UR5 ;  /* 0x00000005000f3c82 */ /* 0x000fe40008000000 */
[----:B------:R-:W-:Y:S01]  /*6060*/  @UP3 UMOV UR14, UR4 ;  /* 0x00000004000e3c82 */ /* 0x000fe20008000000 */
[----:B------:R-:W-:Y:S05]  /*6070*/  BRA.U !UP0, `(.L_x_118) ;  /* 0x0000000108c07547 */ /* 0x000fea000b800000 */
[----:B------:R-:W-:Y:S02]  /*6080*/  UIMAD.WIDE.U32 UR8, UR14, UR31, URZ ;  /* 0x0000001f0e0872a5 */ /* 0x000fe4000f8e00ff */
[----:B------:R-:W-:Y:S02]  /*6090*/  UP2UR UR22, UPR, URZ, 0x4 ;  /* 0x00000004ff167883 */ /* 0x000fe40008000000 */
[----:B------:R-:W-:Y:S02]  /*60a0*/  UISETP.NE.AND UP2, UPT, UR30, 0x1, UPT ;  /* 0x000000011e00788c */ /* 0x000fe4000bf45270 */
[----:B------:R-:W-:Y:S02]  /*60b0*/  UIMAD.WIDE.U32 UR10, UR15, UR28, URZ ;  /* 0x0000001c0f0a72a5 */ /* 0x000fe4000f8e00ff */
[----:B------:R-:W-:Y:S02]  /*60c0*/  USEL UR4, UR26, UR34, !UP2 ;  /* 0x000000221a047287 */ /* 0x000fe4000d000000 */
[----:B------:R-:W-:Y:S02]  /*60d0*/  UISETP.NE.AND UP0, UPT, UR18, 0x1, UPT ;  /* 0x000000011200788c */ /* 0x000fe4000bf05270 */
[----:B------:R-:W-:Y:S02]  /*60e0*/  UP2UR UR23, UPR, URZ, 0x2 ;  /* 0x00000002ff177883 */ /* 0x000fe40008000000 */
[----:B------:R-:W-:Y:S02]  /*60f0*/  UISETP.NE.AND UP1, UPT, UR39, 0x1, UPT ;  /* 0x000000012700788c */ /* 0x000fe4000bf25270 */
[----:B---3--:R-:W-:Y:S02]  /*6100*/  UIMAD.WIDE.U32 UR12, UR4, UR16, URZ ;  /* 0x00000010040c72a5 */ /* 0x008fe4000f8e00ff */
[----:B------:R-:W-:Y:S01]  /*6110*/  USEL UR7, UR27, UR35, !UP0 ;  /* 0x000000231b077287 */ /* 0x000fe2000c000000 */
[----:B------:R-:W-:Y:S02]  /*6120*/  UMOV UR5, UR9 ;  /* 0x0000000900057c82 */ /* 0x000fe40008000000 */
[----:B------:R-:W-:Y:S02]  /*6130*/  USHF.R.U32.HI UR6, URZ, UR36, UR5 ;  /* 0x00000024ff067299 */ /* 0x000fe40008011605 */
[----:B------:R-:W-:Y:S02]  /*6140*/  UIMAD.WIDE.U32 UR20, UR7, UR16, URZ ;  /* 0x00000010071472a5 */ /* 0x000fe4000f8e00ff */
[----:B------:R-:W-:Y:S02]  /*6150*/  USEL UR6, UR14, UR6, !UP2 ;  /* 0x000000060e067287 */ /* 0x000fe4000d000000 */
[----:B------:R-:W-:Y:S01]  /*6160*/  UISETP.NE.AND UP2, UPT, UR22, URZ, UPT ;  /* 0x000000ff1600728c */ /* 0x000fe2000bf45270 */
[----:B------:R-:W-:Y:S01]  /*6170*/  UMOV UR5, UR11 ;  /* 0x0000000b00057c82 */ /* 0x000fe20008000000 */
[----:B------:R-:W-:Y:S02]  /*6180*/  UIMAD.WIDE.U32 UR10, UR6, UR16, URZ ;  /* 0x00000010060a72a5 */ /* 0x000fe4000f8e00ff */
[----:B------:R-:W-:Y:S03]  /*6190*/  USHF.R.U32.HI UR8, URZ, UR29, UR5 ;  /* 0x0000001dff087299 */ /* 0x000fe60008011605 */
[----:B------:R-:W-:Y:S02]  /*61a0*/  UMOV UR5, UR13 ;  /* 0x0000000d00057c82 */ /* 0x000fe40008000000 */
[----:B------:R-:W-:Y:S03]  /*61b0*/  @UP1 USHF.R.U32.HI UR4, URZ, UR17, UR5 ;  /* 0x00000011ff041299 */ /* 0x000fe60008011605 */
[----:B------:R-:W-:Y:S01]  /*61c0*/  UMOV UR5, UR21 ;  /* 0x0000001500057c82 */ /* 0x000fe20008000000 */
[----:B------:R-:W-:Y:S02]  /*61d0*/  UIMAD UR4, UR39, UR4, URZ ;  /* 0x00000004270472a4 */ /* 0x000fe4000f8e02ff */
[----:B------:R-:W-:Y:S02]  /*61e0*/  @UP1 USHF.R.U32.HI UR7, URZ, UR17, UR5 ;  /* 0x00000011ff071299 */ /* 0x000fe40008011605 */
[----:B------:R-:W-:Y:S02]  /*61f0*/  USEL UR5, UR15, UR8, !UP0 ;  /* 0x000000080f057287 */ /* 0x000fe4000c000000 */
[----:B------:R-:W-:Y:S02]  /*6200*/  UIMAD UR8, UR39, UR7, URZ ;  /* 0x00000007270872a4 */ /* 0x000fe4000f8e02ff */
[----:B------:R-:W-:Y:S03]  /*6210*/  UISETP.GE.AND UP0, UPT, UR6, UR4, UPT ;  /* 0x000000040600728c */ /* 0x000fe6000bf06270 */
[----:B------:R-:W-:Y:S01]  /*6220*/  UMOV UR4, UR11 ;  /* 0x0000000b00047c82 */ /* 0x000fe20008000000 */
[----:B------:R-:W-:Y:S02]  /*6230*/  UISETP.GE.OR UP0, UPT, UR5, UR8, UP0 ;  /* 0x000000080500728c */ /* 0x000fe40008706670 */
[----:B------:R-:W-:Y:S02]  /*6240*/  USHF.R.U32.HI UR4, URZ, UR17, UR4 ;  /* 0x00000011ff047299 */ /* 0x000fe40008011604 */
[----:B------:R-:W-:Y:S02]  /*6250*/  UIMAD.WIDE.U32 UR8, UR5, UR16, URZ ;  /* 0x00000010050872a5 */ /* 0x000fe4000f8e00ff */
[----:B------:R-:W-:Y:S04]  /*6260*/  USEL UR10, UR6, UR4, !UP1 ;  /* 0x00000004060a7287 */ /* 0x000fe8000c800000 */
[----:B------:R-:W-:Y:S01]  /*6270*/  UIADD3 UR11, UPT, UPT, -UR10, URZ, URZ ;  /* 0x000000ff0a0b7290 */ /* 0x000fe2000fffe1ff */
[----:B------:R-:W-:Y:S02]  /*6280*/  @!UP0 UMOV UR4, UR9 ;  /* 0x0000000900048c82 */ /* 0x000fe40008000000 */
[----:B------:R-:W-:Y:S02]  /*6290*/  @!UP0 USHF.R.U32.HI UR4, URZ, UR17, UR4 ;  /* 0x00000011ff048299 */ /* 0x000fe40008011604 */
[----:B------:R-:W-:Y:S02]  /*62a0*/  UIMAD UR8, UR39, UR11, UR6 ;  /* 0x0000000b270872a4 */ /* 0x000fe4000f8e0206 */
[----:B------:R-:W-:Y:S02]  /*62b0*/  @!UP0 USEL UR4, UR5, UR4, !UP1 ;  /* 0x0000000405048287 */ /* 0x000fe4000c800000 */
[----:B------:R-:W-:Y:S02]  /*62c0*/  UISETP.NE.AND UP1, UPT, UR23, URZ, UPT ;  /* 0x000000ff1700728c */ /* 0x000fe4000bf25270 */
[----:B------:R-:W-:Y:S02]  /*62d0*/  @!UP0 UIMAD UR8, UR7, UR8, UR4 ;  /* 0x00000008070882a4 */ /* 0x000fe4000f8e0204 */
[----:B------:R-:W-:Y:S02]  /*62e0*/  @!UP0 UIADD3 UR9, UPT, UPT, UR10, -UR4, URZ ;  /* 0x800000040a098290 */ /* 0x000fe4000fffe0ff */
[----:B------:R-:W-:Y:S02]  /*62f0*/  UIADD3 UR4, UPT, UPT, -UR5, URZ, URZ ;  /* 0x000000ff05047290 */ /* 0x000fe4000fffe1ff */
[----:B------:R-:W-:Y:S02]  /*6300*/  UIADD3 UR7, UPT, UPT, -UR6, URZ, URZ ;  /* 0x000000ff06077290 */ /* 0x000fe4000fffe1ff */
[----:B------:R-:W-:Y:S02]  /*6310*/  @!UP0 UIMAD UR6, UR9, UR39, UR5 ;  /* 0x00000027090682a4 */ /* 0x000fe4000f8e0205 */
[----:B------:R-:W-:Y:S02]  /*6320*/  UIMAD UR15, UR18, UR4, UR15 ;  /* 0x00000004120f72a4 */ /* 0x000fe4000f8e020f */
[----:B------:R-:W-:Y:S01]  /*6330*/  UIMAD UR14, UR30, UR7, UR14 ;  /* 0x000000071e0e72a4 */ /* 0x000fe2000f8e020e */
[----:B------:R-:W-:Y:S02]  /*6340*/  @!UP0 UMOV UR5, UR8 ;  /* 0x0000000800058c82 */ /* 0x000fe40008000000 */
[----:B------:R-:W-:Y:S02]  /*6350*/  UIMAD UR15, UR5, UR18, UR15 ;  /* 0x00000012050f72a4 */ /* 0x000fe4000f8e020f */
[----:B------:R-:W-:Y:S11]  /*6360*/  UIMAD UR14, UR6, UR30, UR14 ;  /* 0x0000001e060e72a4 */ /* 0x000ff6000f8e020e */
[----:B------:R-:W-:Y:S01]  /*6370*/  @!UPT UIADD3 URZ, UPT, UPT, URZ, URZ, URZ ;  /* 0x000000fffffff290 */ /* 0x000fe2000fffe0ff */
.L_x_118:
[----:B------:R-:W1:Y:S01]  /*6380*/  @!UP4 LDCU.128 UR8, c[0x0][0xb10] ;  /* 0x00016200ff08c7ac */ /* 0x000e620008000c00 */
[----:B------:R-:W-:Y:S02]  /*6390*/  ISETP.NE.U32.AND P2, PT, RZ, UR24, PT ;  /* 0x00000018ff007c0c */ /* 0x000fe4000bf45070 */
[----:B------:R-:W-:Y:S02]  /*63a0*/  SHF.L.U32 R3, R10, 0x1f, RZ ;  /* 0x0000001f0a037819 */ /* 0x000fe400000006ff */
[----:B------:R-:W-:Y:S01]  /*63b0*/  ISETP.NE.AND.EX P2, PT, RZ, UR25, PT, P2 ;  /* 0x00000019ff007c0c */ /* 0x000fe2000bf45320 */
[----:B------:R-:W2:Y:S01]  /*63c0*/  @!UP4 LDCU UR5, c[0x0][0xb0c] ;  /* 0x00016180ff05c7ac */ /* 0x000ea20008000800 */
[----:B-1----:R-:W-:Y:S07]  /*63d0*/  UIMAD.WIDE.U32 UR6, UR15, UR8, URZ ;  /* 0x000000080f0672a5 */ /* 0x002fee000f8e00ff */
[----:B------:R-:W-:Y:S01]  /*63e0*/  @!UP4 UMOV UR4, UR7 ;  /* 0x000000070004cc82 */ /* 0x000fe20008000000 */
[----:B--2---:R-:W-:Y:S02]  /*63f0*/  @!UP4 UISETP.NE.AND UP0, UPT, UR5, 0x1, UPT ;  /* 0x000000010500c88c */ /* 0x004fe4000bf05270 */
[----:B------:R-:W-:Y:S02]  /*6400*/  @!UP4 USHF.R.U32.HI UR4, URZ, UR9, UR4 ;  /* 0x00000009ff04c299 */ /* 0x000fe40008011604 */
[----:B------:R-:W-:Y:S02]  /*6410*/  UIMAD.WIDE.U32 UR6, UR14, UR11, URZ ;  /* 0x0000000b0e0672a5 */ /* 0x000fe4000f8e00ff */
[----:B------:R-:W-:Y:S02]  /*6420*/  @!UP4 USEL UR8, UR15, UR4, !UP0 ;  /* 0x000000040f08c287 */ /* 0x000fe4000c000000 */
[----:B------:R-:W-:Y:S03]  /*6430*/  @!UP4 UISETP.NE.AND UP0, UPT, UR10, 0x1, UPT ;  /* 0x000000010a00c88c */ /* 0x000fe6000bf05270 */
[----:B------:R-:W-:Y:S02]  /*6440*/  @!UP4 UMOV UR6, UR7 ;  /* 0x000000070006cc82 */ /* 0x000fe40008000000 */
[----:B------:R-:W1:Y:S02]  /*6450*/  @!UP4 LDCU UR4, c[0x0][0xb20] ;  /* 0x00016400ff04c7ac */ /* 0x000e640008000800 */
[----:B-1----:R-:W-:Y:S04]  /*6460*/  @!UP4 USHF.R.U32.HI UR6, URZ, UR4, UR6 ;  /* 0x00000004ff06c299 */ /* 0x002fe80008011606 */
[----:B------:R-:W-:Y:S04]  /*6470*/  @!UP4 USEL UR6, UR14, UR6, !UP0 ;  /* 0x000000060e06c287 */ /* 0x000fe8000c000000 */
[----:B------:R-:W-:Y:S02]  /*6480*/  @!UP4 UIADD3 UR4, UPT, UPT, -UR8, UR6, URZ ;  /* 0x000000060804c290 */ /* 0x000fe4000fffe1ff */
[----:B------:R-:W-:Y:S02]  /*6490*/  @!UP4 UIADD3 UR6, UPT, UPT, UR8, -UR6, URZ ;  /* 0x800000060806c290 */ /* 0x000fe4000fffe0ff */
[----:B------:R-:W-:Y:S02]  /*64a0*/  @!UP4 UIMAD UR15, UR4, UR5, UR15 ;  /* 0x00000005040fc2a4 */ /* 0x000fe4000f8e020f */
[----:B------:R-:W-:Y:S01]  /*64b0*/  @!UP4 UIMAD UR14, UR6, UR10, UR14 ;  /* 0x0000000a060ec2a4 */ /* 0x000fe2000f8e020e */
[----:B------:R-:W-:Y:S11]  /*64c0*/  BRA.U UP1, `(.L_x_119) ;  /* 0x0000000101107547 */ /* 0x000ff6000b800000 */
[----:B------:R-:W-:Y:S04]  /*64d0*/  MOV R0, UR38 ;  /* 0x0000002600007c02 */ /* 0x000fe80008000f00 */
[----:B------:R-:W-:Y:S04]  /*64e0*/  SHF.L.U32 R9, R0, 0x1f, RZ ;  /* 0x0000001f00097819 */ /* 0x000fe800000006ff */
[----:B------:R-:W1:Y:S02]  /*64f0*/  SYNCS.PHASECHK.TRANS64.TRYWAIT P0, [UR19+0x2a8], R9 ;  /* 0x0002a809ff0075a7 */ /* 0x000e640008001113 */
[----:B-1----:R-:W-:Y:S05]  /*6500*/  @!P0 BRA `(.L_x_120) ;  /* 0x0000004000348947 */ /* 0x002fea0003800000 */
.L_x_119:
[----:B------:R-:W-:Y:S05]  /*6510*/  BRA.U !UP6, `(.L_x_121) ;  /* 0x000000010e387547 */ /* 0x000fea000b800000 */
[----:B------:R-:W-:Y:S01]  /*6520*/  UPLOP3.LUT UP2, UPT, UPT, UPT, UP5, 0x80, 0x8 ;  /* 0x000000000008789c */ /* 0x000fe20003f4f050 */
[----:B-1----:R-:W-:Y:S01]  /*6530*/  HFMA2 R0, -RZ, RZ, 0, 5.9604644775390625e-08 ;  /* 0x00000001ff007431 */ /* 0x002fe200000001ff */
[----:B------:R-:W1:Y:S01]  /*6540*/  LDCU.64 UR8, c[0x0][0x358] ;  /* 0x00006b00ff0877ac */ /* 0x000e620008000a00 */
[----:B------:R-:W-:Y:S03]  /*6550*/  IMAD.MOV.U32 R156, RZ, RZ, 0x1 ;  /* 0x00000001ff9c7424 */ /* 0x000fe600078e00ff */
[----:B------:R-:W-:Y:S05]  /*6560*/  PLOP3.LUT P0, PT, PT, PT, UP2, 0x80, 0x8 ;  /* 0x000000000008781c */ /* 0x000fea0003f0f028 */
[----:B------:R-:W2:Y:S01]  /*6570*/  @UP2 LDCU.64 UR4, c[0x0][0x888] ;  /* 0x00011100ff0427ac */ /* 0x000ea20008000a00 */
[----:B------:R-:W-:Y:S07]  /*6580*/  @UP2 UIMAD UR6, UR46, UR24, URZ ;  /* 0x000000182e0622a4 */ /* 0x000fee000f8e02ff */
[----:B------:R-:W-:Y:S01]  /*6590*/  @!P0 PRMT R156, R0, 0x7610, R156 ;  /* 0x00007610009c8816 */ /* 0x000fe2000000009c */
[----:B--2---:R-:W-:Y:S06]  /*65a0*/  @UP2 UIMAD.WIDE UR4, UR6, 0x4, UR4 ;  /* 0x00000004060428a5 */ /* 0x004fec000f8e0204 */
[----:B------:R-:W-:Y:S01]  /*65b0*/  IMAD.U32 R14, RZ, RZ, UR4 ;  /* 0x00000004ff0e7e24 */ /* 0x000fe2000f8e00ff */
[----:B------:R-:W-:Y:S04]  /*65c0*/  MOV R15, UR5 ;  /* 0x00000005000f7c02 */ /* 0x000fe80008000f00 */
[----:B------:R-:W2:Y:S01]  /*65d0*/  @!UP2 LDCU UR4, c[0x0][0x880] ;  /* 0x00011000ff04a7ac */ /* 0x000ea20008000800 */
[----:B-1---5:R4:W5:Y:S02]  /*65e0*/  @P0 LDG.E R71, desc[UR8][R14.64] ;  /* 0x000000080e470981 */ /* 0x022964000c1e1900 */
[----:B--2-4-:R-:W-:Y:S07]  /*65f0*/  @!P0 IMAD.U32 R71, RZ, RZ, UR4 ;  /* 0x00000004ff478e24 */ /* 0x014fee000f8e00ff */
.L_x_121:
[----:B-----5:R-:W-:Y:S01]  /*6600*/  @!P2 FSETP.EQ.AND P0, PT, R71, RZ, PT ;  /* 0x000000ff4700a20b */ /* 0x020fe20003f02000 */
[----:B------:R-:W-:Y:S01]  /*6610*/  @!UPT UIADD3 URZ, UPT, UPT, URZ, URZ, URZ ;  /* 0x000000fffffff290 */ /* 0x000fe2000fffe0ff */
[----:B------:R-:W-:Y:S11]  /*6620*/  @!P2 BRA `(.L_x_122) ;  /* 0x000000000014a947 */ /* 0x000ff60003800000 */
[----:B------:R-:W-:Y:S02]  /*6630*/  LOP3.LUT P2, RZ, R156, 0xff, RZ, 0xc0, !PT ;  /* 0x000000ff9cff7812 */ /* 0x000fe4000784c0ff */
[----:B------:R-:W-:Y:S04]  /*6640*/  PLOP3.LUT P0, PT, PT, PT, UP2, 0x80, 0x8 ;  /* 0x000000000008781c */ /* 0x000fe80003f0f028 */
[----:B------:R-:W-:Y:S07]  /*6650*/  PLOP3.LUT P0, PT, P0, PT, PT, 0x8, 0x80 ;  /* 0x000000000080781c */ /* 0x000fee000070e170 */
[----:B------:R-:W-:Y:S11]  /*6660*/  @P2 FSETP.EQ.AND P0, PT, R71, RZ, PT ;  /* 0x000000ff4700220b */ /* 0x000ff60003f02000 */
[----:B------:R-:W-:Y:S02]  /*6670*/  @!UPT UIADD3 URZ, UPT, UPT, URZ, URZ, URZ ;  /* 0x000000fffffff290 */ /* 0x000fe4000fffe0ff */
.L_x_122:
[----:B------:R-:W2:Y:S01]  /*6680*/  SYNCS.PHASECHK.TRANS64.TRYWAIT P2, [UR19+0x298], R3 ;  /* 0x00029803ff0075a7 */ /* 0x000ea20008041113 */
[----:B------:R-:W-:Y:S04]  /*6690*/  @P1 SHF.R.U32.HI R4, RZ, 0x10, R5 ;  /* 0x00000010ff041819 */ /* 0x000fe80000011605 */
[----:B------:R-:W-:Y:S02]  /*66a0*/  @P1 R2UR UR46, R4 ;  /* 0x00000000042e12ca */ /* 0x000fe400000e0000 */
[----:B------:R-:W-:Y:S01]  /*66b0*/  ELECT P1, URZ, PT ;  /* 0x0000000000ff782f */ /* 0x000fe20003820000 */
[----:B------:R-:W-:Y:S01]  /*66c0*/  @!UPT UIADD3 URZ, UPT, UPT, URZ, URZ, URZ ;  /* 0x000000fffffff290 */ /* 0x000fe2000fffe0ff */
[----:B--2---:R-:W-:Y:S11]  /*66d0*/  @!P2 BRA `(.L_x_123) ;  /* 0x0000003c00d8a947 */ /* 0x004ff60003800000 */
.L_x_247:
[----:B------:R-:W-:Y:S02]  /*66e0*/  PLOP3.LUT P1, PT, P0, P1, PT, 0xf2, 0x2f ;  /* 0x00000000002f781c */ /* 0x000fe40000723e72 */
[----:B------:R-:W-:Y:S02]  /*66f0*/  R2UR UR37, R160 ;  /* 0x00000000a02572ca */ /* 0x000fe400000e0000 */
[----:B------:R-:W-:Y:S02]  /*6700*/  LOP3.LUT R10, R10, 0x1, RZ, 0x3c, !PT ;  /* 0x000000010a0a7812 */ /* 0x000fe400078e3cff */
[----:B------:R-:W-:Y:S07]  /*6710*/  LOP3.LUT R8, R8, 0x1, RZ, 0x3c, !PT ;  /* 0x0000000108087812 */ /* 0x000fee00078e3cff */
[----:B------:R-:W-:Y:S01]  /*6720*/  VOTEU.ALL UP0, P1 ;  /* 0x0000000000ff7886 */ /* 0x000fe20000800000 */
[----:B-1----:R-:W-:Y:S04]  /*6730*/  @!P1 IADD3 R3, P0, PT, R12, 0x580, RZ ;  /* 0x000005800c039810 */ /* 0x002fe80007f1e0ff */
[----:B------:R-:W1:Y:S01]  /*6740*/  @!UP0 LDCU.128 UR20, c[0x0][0x980] ;  /* 0x00013000ff1487ac */ /* 0x000e620008000c00 */
[----:B------:R-:W-:Y:S01]  /*6750*/  @!P1 IMAD.X R0, RZ, RZ, R13, P0 ;  /* 0x000000ffff009224 */ /* 0x000fe200000e060d */
[----:B------:R-:W2:Y:S01]  /*6760*/  @!UP0 LDCU.64 UR6, c[0x0][0x990] ;  /* 0x00013200ff0687ac */ /* 0x000ea20008000a00 */
[----:B------:R-:W-:Y:S02]  /*6770*/  @!UP0 USHF.L.U32 UR11, UR45, 0x7, URZ ;  /* 0x000000072d0b8899 */ /* 0x000fe400080006ff */
[----:B------:R-:W-:Y:S02]  /*6780*/  @!UP0 USHF.L.U32 UR10, UR47, 0x6, URZ ;  /* 0x000000062f0a8899 */ /* 0x000fe400080006ff */
[----:B-1----:R-:W-:Y:S02]  /*6790*/  UIMAD.WIDE.U32 UR4, UR11, UR21, URZ ;  /* 0x000000150b0472a5 */ /* 0x002fe4000f8e00ff */
[----:B------:R-:W-:Y:S02]  /*67a0*/  @!UP0 UISETP.NE.AND UP1, UPT, UR20, 0x1, UPT ;  /* 0x000000011400888c */ /* 0x000fe4000bf25270 */
[----:B------:R-:W-:Y:S02]  /*67b0*/  @!UP0 UIADD3 UR8, UPT, UPT, UR19, 0x400, URZ ;  /* 0x0000040013088890 */ /* 0x000fe4000fffe0ff */
[----:B------:R-:W-:Y:S02]  /*67c0*/  @!UP0 UIADD3 UR9, UPT, UPT, UR19, 0x290, URZ ;  /* 0x0000029013098890 */ /* 0x000fe4000fffe0ff */
[----:B------:R-:W-:Y:S02]  /*67d0*/  UIADD3 UR47, UPT, UPT, UR14, UR37, URZ ;  /* 0x000000250e2f7290 */ /* 0x000fe4000fffe0ff */
[----:B------:R-:W-:Y:S01]  /*67e0*/  UIADD3 UR45, UPT, UPT, UR15, UR63, URZ ;  /* 0x0000003f0f2d7290 */ /* 0x000fe2000fffe0ff */
[----:B------:R-:W-:Y:S02]  /*67f0*/  @!UP0 UMOV UR4, UR5 ;  /* 0x0000000500048c82 */ /* 0x000fe40008000000 */
[----:B------:R-:W-:Y:S04]  /*6800*/  @!UP0 USHF.R.U32.HI UR4, URZ, UR22, UR4 ;  /* 0x00000016ff048299 */ /* 0x000fe80008011604 */
[----:B------:R-:W-:Y:S02]  /*6810*/  @!UP0 USEL UR12, UR11, UR4, !UP1 ;  /* 0x000000040b0c8287 */ /* 0x000fe4000c800000 */
[----:B------:R-:W-:Y:S02]  /*6820*/  @!UP0 UISETP.NE.AND UP1, UPT, UR23, 0x1, UPT ;  /* 0x000000011700888c */ /* 0x000fe4000bf25270 */
[----:B--2---:R-:W-:Y:S02]  /*6830*/  UIMAD.WIDE.U32 UR4, UR12, UR6, URZ ;  /* 0x000000060c0472a5 */ /* 0x004fe4000f8e00ff */
[----:B------:R-:W-:Y:S04]  /*6840*/  @!UP0 UPRMT UR6, URZ, 0x40, URZ ;  /* 0x00000040ff068896 */ /* 0x000fe800080000ff */
[----:B------:R-:W-:Y:S01]  /*6850*/  @!UP0 UPRMT UR6, UR6, 0x5410, URZ ;  /* 0x0000541006068896 */ /* 0x000fe200080000ff */
[----:B------:R-:W-:Y:S02]  /*6860*/  @!UP0 UMOV UR4, UR5 ;  /* 0x0000000500048c82 */ /* 0x000fe40008000000 */
[----:B------:R-:W-:Y:S04]  /*6870*/  @!UP0 USHF.R.U32.HI UR4, URZ, UR7, UR4 ;  /* 0x00000007ff048299 */ /* 0x000fe80008011604 */
[----:B------:R-:W-:Y:S02]  /*6880*/  @!UP0 USEL UR13, UR12, UR4, !UP1 ;  /* 0x000000040c0d8287 */ /* 0x000fe4000c800000 */
[----:B------:R-:W-:Y:S02]  /*6890*/  @!UP0 UIADD3 UR4, UPT, UPT, -UR12, URZ, URZ ;  /* 0x000000ff0c048290 */ /* 0x000fe4000fffe1ff */
[----:B------:R-:W-:Y:S02]  /*68a0*/  @!UP0 UIADD3 UR5, UPT, UPT, -UR13, URZ, URZ ;  /* 0x000000ff0d058290 */ /* 0x000fe4000fffe1ff */
[----:B------:R-:W-:Y:S02]  /*68b0*/  @!UP0 UIMAD UR11, UR20, UR4, UR11 ;  /* 0x00000004140b82a4 */ /* 0x000fe4000f8e020b */
[----:B------:R-:W-:Y:S01]  /*68c0*/  @!UP0 UIMAD UR12, UR23, UR5, UR12 ;  /* 0x00000005170c82a4 */ /* 0x000fe2000f8e020c */
[----:B------:R-:W-:Y:S01]  /*68d0*/  @!P1 R2UR UR4, R0 ;  /* 0x00000000000492ca */ /* 0x000fe200000e0000 */
[----:B------:R-:W-:Y:S01]  /*68e0*/  VOTEU.ALL UP0, P1 ;  /* 0x0000000000ff7886 */ /* 0x000fe20000800000 */
[----:B------:R-:W-:Y:S01]  /*68f0*/  @!P1 R2UR UR5, R3 ;  /* 0x00000000030592ca */ /* 0x000fe200000e0000 */
[----:B------:R-:W-:Y:S10]  /*6900*/  UPLOP3.LUT UP1, UPT, UPT, UPT, UPT, 0x80, 0x8 ;  /* 0x000000000008789c */ /* 0x000ff40003f2f070 */
[----:B------:R-:W-:Y:S02]  /*6910*/  IMAD.U32 R5, RZ, RZ, UR4 ;  /* 0x00000004ff057e24 */ /* 0x000fe4000f8e00ff */
[----:B------:R-:W-:Y:S03]  /*6920*/  IMAD.U32 R4, RZ, RZ, UR5 ;  /* 0x00000005ff047e24 */ /* 0x000fe6000f8e00ff */
[----:B------:R-:W-:Y:S02]  /*6930*/  @!P1 R2UR UR5, R5 ;  /* 0x00000000050592ca */ /* 0x000fe400000e0000 */
[----:B------:R-:W-:Y:S11]  /*6940*/  @!P1 R2UR UR4, R4 ;  /* 0x00000000040492ca */ /* 0x000ff600000e0000 */
[----:B------:R-:W-:Y:S02]  /*6950*/  @!UPT UIADD3 URZ, UPT, UPT, URZ, URZ, URZ ;  /* 0x000000fffffff290 */ /* 0x000fe4000fffe0ff */
[----:B------:R1:W-:Y:S01]  /*6960*/  @!UP0 UTMALDG.4D.IM2COL [UR8], [UR4], UR6 ;  /* 0x00000008040083b4 */ /* 0x0003e20008058006 */
[----:B------:R1:W-:Y:S01]  /*6970*/  @!P1 SYNCS.ARRIVE.TRANS64.RED.A0TR RZ, [UR19+0x290], R2 ;  /* 0x00029002ffff99a7 */ /* 0x0003e20008300413 */
[----:B------:R-:W-:Y:S01]  /*6980*/  SYNCS.ARRIVE.TRANS64.RED.A1T0 RZ, [UR33], RZ ;  /* 0x000000ffffff79a7 */ /* 0x000fe20008100421 */
[----:B------:R-:W-:Y:S05]  /*6990*/  BRA.U UP3, `(.L_x_124) ;  /* 0xfffffff503587547 */ /* 0x000fea000b83ffff */
[----:B------:R-:W-:Y:S07]  /*69a0*/  MOV R0, UR19 ;  /* 0x0000001300007c02 */ /* 0x000fee0008000f00 */
.L_x_125:
[----:B--2---:R-:W-:-:S04]  /*69b0*/  SHF.L.U32 R3, R10, 0x1f, RZ ;  /* 0x0000001f0a037819 */ /* 0x004fc800000006ff */
[----:B------:R2:W4:Y:S03]  /*69c0*/  SYNCS.PHASECHK.TRANS64.TRYWAIT P0, [R0+URZ+0x298], R3 ;  /* 0x00029803000075a7 */ /* 0x00052600080011ff */
[----:B----4-:R-:W-:Y:S05]  /*69d0*/  @!P0 NANOSLEEP.SYNCS 0x989680 ;  /* 0x009896800000895d */ /* 0x010fea0003900000 */
[----:B------:R-:W4:Y:S02]  /*69e0*/  @!P0 SYNCS.PHASECHK.TRANS64 P0, [R0+URZ+0x298], R3 ;  /* 0x00029803000085a7 */ /* 0x000f2400080010ff */
[----:B-1-34-:R-:W-:Y:S05]  /*69f0*/  @P0 EXIT ;  /* 0x000000000000094d */ /* 0x01afea0003800000 */
[----:B------:R-:W-:Y:S05]  /*6a00*/  BRA `(.L_x_125) ;  /* 0xfffffffc00e87947 */ /* 0x000fea000383ffff */
.L_x_116:
[----:B------:R-:W-:-:S06]  /*6a10*/  UISETP.GE.AND UP0, UPT, UR18, 0x4, UPT ;  /* 0x000000041200788c */ /* 0x000fcc000bf06270 */
[----:B------:R-:W-:-:S13]  /*6a20*/  PLOP3.LUT P0, PT, PT, PT, UP0, 0x80, 0x8 ;  /* 0x000000000008781c */ /* 0x000fda0003f0f008 */
[----:B-1----:R-:W-:Y:S05]  /*6a30*/  @!P0 EXIT ;  /* 0x000000000000894d */ /* 0x002fea0003800000 */
[----:B------:R-:W1:Y:S08]  /*6a40*/  S2UR UR4, SR_CgaCtaId ;  /* 0x00000000000479c3 */ /* 0x000e700000008800 */
[----:B------:R-:W-:Y:S01]  /*6a50*/  BAR.SYNC.DEFER_BLOCKING 0x6, 0xa0 ;  /* 0x0182800000007b1d */ /* 0x000fe20000010000 */
[C---:B------:R-:W-:Y:S01]  /*6a60*/  IMAD.SHL.U32 R0, R142.reuse, 0x40, RZ ;  /* 0x000000408e007824 */ /* 0x040fe200078e00ff */
[C---:B------:R-:W-:Y:S01]  /*6a70*/  SHF.L.U32 R69, R142.reuse, 0x10, RZ ;  /* 0x000000108e457819 */ /* 0x040fe200000006ff */
[C---:B------:R-:W-:Y:S01]  /*6a80*/  IMAD.SHL.U32 R155, R142.reuse, 0x8, RZ ;  /* 0x000000088e9b7824 */ /* 0x040fe200078e00ff */
[----:B------:R-:W-:Y:S01]  /*6a90*/  CS2R R152, SRZ ;  /* 0x0000000000987805 */ /* 0x000fe2000001ff00 */
[----:B------:R-:W-:Y:S01]  /*6aa0*/  IMAD.SHL.U32 R3, R142, 0x10, RZ ;  /* 0x000000108e037824 */ /* 0x000fe200078e00ff */
[----:B------:R-:W-:Y:S01]  /*6ab0*/  UMOV UR44, 0x400 ;  /* 0x00000400002c7882 */ /* 0x000fe20000000000 */
[----:B------:R-:W-:Y:S01]  /*6ac0*/  LOP3.LUT R2, R0, 0x180, RZ, 0xc0, !PT ;  /* 0x0000018000027812 */ /* 0x000fe200078ec0ff */
[----:B------:R-:W2:Y:S01]  /*6ad0*/  LDC.64 R138, c[0x0][0x888] ;  /* 0x00022200ff8a7b82 */ /* 0x000ea20000000a00 */
[----:B------:R-:W-:Y:S01]  /*6ae0*/  IMAD.MOV.U32 R68, RZ, RZ, RZ ;  /* 0x000000ffff447224 */ /* 0x000fe200078e00ff */
[----:B------:R-:W-:Y:S01]  /*6af0*/  LOP3.LUT R69, R69, 0x600000, RZ, 0xc0, !PT ;  /* 0x0060000045457812 */ /* 0x000fe200078ec0ff */
[----:B------:R-:W-:Y:S01]  /*6b00*/  IMAD.MOV.U32 R143, RZ, RZ, RZ ;  /* 0x000000ffff8f7224 */ /* 0x000fe200078e00ff */
[----:B------:R-:W-:Y:S01]  /*6b10*/  LOP3.LUT R155, R2, 0x30, R155, 0xf8, !PT ;  /* 0x00000030029b7812 */ /* 0x000fe200078ef89b */
[----:B------:R-:W3:Y:S03]  /*6b20*/  LDCU UR50, c[0x0][0x370] ;  /* 0x00006e00ff3277ac */ /* 0x000ee60008000800 */
[----:B------:R-:W4:Y:S01]  /*6b30*/  LDC.64 R140, c[0x0][0x890] ;  /* 0x00022400ff8c7b82 */ /* 0x000f220000000a00 */
[----:B------:R-:W-:Y:S01]  /*6b40*/  LOP3.LUT R155, R155, 0x1e40, R0, 0xf8, !PT ;  /* 0x00001e409b9b7812 */ /* 0x000fe200078ef800 */
[----:B------:R-:W2:Y:S01]  /*6b50*/  LDCU UR42, c[0x0][0xb0c] ;  /* 0x00016180ff2a77ac */ /* 0x000ea20008000800 */
[----:B------:R-:W2:Y:S05]  /*6b60*/  LDCU UR38, c[0x0][0xb30] ;  /* 0x00016600ff2677ac */ /* 0x000eaa0008000800 */
[----:B------:R-:W2:Y:S01]  /*6b70*/  LDC.64 R136, c[0x0][0x8b0] ;  /* 0x00022c00ff887b82 */ /* 0x000ea20000000a00 */
[----:B-1----:R-:W-:Y:S01]  /*6b80*/  ULEA UR44, UR4, UR44, 0x18 ;  /* 0x0000002c042c7291 */ /* 0x002fe2000f8ec0ff */
[----:B------:R-:W1:Y:S06]  /*6b90*/  LDCU.64 UR4, c[0x0][0xa90] ;  /* 0x00015200ff0477ac */ /* 0x000e6c0008000a00 */
[----:B------:R-:W2:Y:S01]  /*6ba0*/  LDC.64 R134, c[0x0][0x8a8] ;  /* 0x00022a00ff867b82 */ /* 0x000ea20000000a00 */
[----:B------:R-:W-:Y:S01]  /*6bb0*/  VIADD R0, R155, UR44 ;  /* 0x0000002c9b007c36 */ /* 0x000fe20008000000 */
[----:B------:R-:W2:Y:S01]  /*6bc0*/  LDCU.64 UR60, c[0x0][0x888] ;  /* 0x00011100ff3c77ac */ /* 0x000ea20008000a00 */
[----:B------:R-:W3:Y:S01]  /*6bd0*/  LDS R4, [UR44+0x300] ;  /* 0x0003002cff047984 */ /* 0x000ee20008000800 */
[----:B------:R-:W2:Y:S01]  /*6be0*/  LDCU.64 UR40, c[0x0][0xb28] ;  /* 0x00016500ff2877ac */ /* 0x000ea20008000a00 */
[----:B------:R-:W2:Y:S01]  /*6bf0*/  LDCU.128 UR52, c[0x0][0xb10] ;  /* 0x00016200ff3477ac */ /* 0x000ea20008000c00 */
[----:B-1----:R-:W-:Y:S01]  /*6c00*/  IMAD.U32 R159, RZ, RZ, UR4 ;  /* 0x00000004ff9f7e24 */ /* 0x002fe2000f8e00ff */
[----:B------:R-:W-:Y:S01]  /*6c10*/  UIADD3 UR4, UPT, UPT, UR44, 0x2400, URZ ;  /* 0x000024002c047890 */ /* 0x000fe2000fffe0ff */
[----:B------:R-:W-:Y:S01]  /*6c20*/  IMAD.U32 R158, RZ, RZ, UR5 ;  /* 0x00000005ff9e7e24 */ /* 0x000fe2000f8e00ff */
[----:B------:R-:W1:Y:S04]  /*6c30*/  LDCU.128 UR56, c[0x0][0xa80] ;  /* 0x00015000ff3877ac */ /* 0x000e680008000c00 */
[----:B------:R-:W-:Y:S01]  /*6c40*/  MOV R164, UR4 ;  /* 0x0000000400a47c02 */ /* 0x000fe20008000f00 */
[----:B------:R-:W1:Y:S01]  /*6c50*/  LDCU UR49, c[0x0][0x374] ;  /* 0x00006e80ff3177ac */ /* 0x000e620008000800 */
[----:B------:R-:W-:Y:S01]  /*6c60*/  UIADD3 UR62, UPT, UPT, UR44, 0x400, URZ ;  /* 0x000004002c3e7890 */ /* 0x000fe2000fffe0ff */
[C---:B---3--:R-:W-:Y:S01]  /*6c70*/  VIADD R5, R4.reuse, 0x40 ;  /* 0x0000004004057836 */ /* 0x048fe20000000000 */
[----:B------:R-:W-:-:S04]  /*6c80*/  LOP3.LUT R4, R4, 0xffff, RZ, 0xc0, !PT ;  /* 0x0000ffff04047812 */ /* 0x000fc800078ec0ff */
[----:B------:R-:W-:-:S05]  /*6c90*/  LOP3.LUT R5, R5, 0xffff, RZ, 0xc0, !PT ;  /* 0x0000ffff05057812 */ /* 0x000fca00078ec0ff */
[----:B------:R3:W-:Y:S02]  /*6ca0*/  STL.64 [R1], R4 ;  /* 0x0000000401007387 */ /* 0x0007e40000100a00 */
[C---:B---3--:R-:W-:Y:S02]  /*6cb0*/  LOP3.LUT R5, R3.reuse, 0x20, RZ, 0xc0, !PT ;  /* 0x0000002003057812 */ /* 0x048fe400078ec0ff */
[----:B------:R-:W-:Y:S02]  /*6cc0*/  LOP3.LUT R3, R3, 0x40, RZ, 0xc0, !PT ;  /* 0x0000004003037812 */ /* 0x000fe400078ec0ff */
[--C-:B------:R-:W-:Y:S02]  /*6cd0*/  IADD3 R154, PT, PT, -R5, 0x400, R0.reuse ;  /* 0x00000400059a7810 */ /* 0x100fe40007ffe100 */
[----:B------:R-:W-:-:S03]  /*6ce0*/  IADD3 R163, PT, PT, -R3, 0x400, R0 ;  /* 0x0000040003a37810 */ /* 0x000fc60007ffe100 */
[----:B-12-4-:R-:W-:-:S07]  /*6cf0*/  IMAD.IADD R162, R154, 0x1, -R3 ;  /* 0x000000019aa27824 */ /* 0x016fce00078e0a03 */
.L_x_143:
[----:B------:R-:W-:Y:S04]  /*6d00*/  SHF.L.U32 R3, R152, 0x1f, RZ ;  /* 0x0000001f98037819 */ /* 0x000fe800000006ff */
[----:B-1----:R-:W1:Y:S02]  /*6d10*/  SYNCS.PHASECHK.TRANS64.TRYWAIT P0, [UR44+0x2b0], R3 ;  /* 0x0002b003ff0075a7 */ /* 0x002e64000800112c */
[----:B-12---:R-:W-:Y:S05]  /*6d20*/  @!P0 BRA `(.L_x_126) ;  /* 0x00000038005c8947 */ /* 0x006fea0003800000 */
.L_x_249:
[----:B------:R-:W-:Y:S01]  /*6d30*/  LEA R2, R68, UR43, 0x2 ;  /* 0x0000002b44027c11 */ /* 0x000fe2000f8e10ff */
        /* <DEDUP_REMOVED lines=9> */
[----:B------:R-:W-:Y:S09]  /*6dd0*/  UPRMT UR4, URZ, 0x654, UR4 ;  /* 0x00000654ff047896 */ /* 0x000ff20008000004 */
[----:B---3--:R-:W-:Y:S01]  /*6de0*/  SYNCS.ARRIVE.TRANS64.RED.A1T0 RZ, [UR4], RZ ;  /* 0x000000ffffff79a7 */ /* 0x008fe20008100404 */
[----:B------:R-:W5:Y:S01]  /*6df0*/  LDL R2, [R2] ;  /* 0x0000000002027983 */ /* 0x000f620000100800 */
[----:B--2---:R-:W-:Y:S11]  /*6e00*/  LOP3.LUT P0, RZ, R6, 0x1, RZ, 0xc0, !PT ;  /* 0x0000000106ff7812 */ /* 0x004ff6000780c0ff */
[----:B------:R-:W-:Y:S02]  /*6e10*/  @!UPT UIADD3 URZ, UPT, UPT, URZ, URZ, URZ ;  /* 0x000000fffffff290 */ /* 0x000fe4000fffe0ff */
[----:B------:R-:W-:Y:S01]  /*6e20*/  VOTEU.ANY UP1, P0 ;  /* 0x0000000000ff7886 */ /* 0x000fe20000020100 */
[----:B------:R-:W-:Y:S01]  /*6e30*/  PLOP3.LUT P0, PT, PT, PT, UP1, 0x80, 0x8 ;  /* 0x000000000008781c */ /* 0x000fe20003f0f018 */
[----:B------:R-:W-:Y:S11]  /*6e40*/  UP2UR UR48, UPR, URZ, 0x2 ;  /* 0x00000002ff307883 */ /* 0x000ff60008000000 */
[----:B------:R-:W-:Y:S01]  /*6e50*/  @!UPT UIADD3 URZ, UPT, UPT, URZ, URZ, URZ ;  /* 0x000000fffffff290 */ /* 0x000fe2000fffe0ff */
[----:B-1----:R-:W-:Y:S02]  /*6e60*/  @P0 MOV R3, R4 ;  /* 0x0000000400030202 */ /* 0x002fe40000000f00 */
[----:B------:R-:W-:Y:S02]  /*6e70*/  @P0 LOP3.LUT R0, R5, 0xffff, RZ, 0xc0, !PT ;  /* 0x0000ffff05000812 */ /* 0x000fe400078ec0ff */
[----:B------:R-:W-:Y:S02]  /*6e80*/  @P0 R2UR UR5, R3 ;  /* 0x00000000030502ca */ /* 0x000fe400000e0000 */
[----:B------:R-:W-:Y:S11]  /*6e90*/  @P0 R2UR UR4, R0 ;  /* 0x00000000000402ca */ /* 0x000ff600000e0000 */
[----:B------:R-:W-:Y:S02]  /*6ea0*/  @UP1 UMOV UR37, UR5 ;  /* 0x0000000500251c82 */ /* 0x000fe40008000000 */
[----:B------:R-:W-:Y:S01]  /*6eb0*/  @UP1 UMOV UR36, UR4 ;  /* 0x0000000400241c82 */ /* 0x000fe20008000000 */
[----:B------:R-:W-:Y:S05]  /*6ec0*/  BRA.U !UP0, `(.L_x_127) ;  /* 0x0000000108cc7547 */ /* 0x000fea000b800000 */
[----:B------:R-:W1:Y:S01]  /*6ed0*/  LDCU UR9, c[0x0][0xb20] ;  /* 0x00016400ff0977ac */ /* 0x000e620008000800 */
[----:B------:R-:W-:Y:S02]  /*6ee0*/  UIMAD.WIDE.U32 UR4, UR49, UR55, URZ ;  /* 0x00000037310472a5 */ /* 0x000fe4000f8e00ff */
[----:B------:R-:W-:Y:S02]  /*6ef0*/  UIMAD.WIDE.U32 UR6, UR50, UR52, URZ ;  /* 0x00000034320672a5 */ /* 0x000fe4000f8e00ff */
[----:B------:R-:W-:Y:S02]  /*6f00*/  UIMAD.WIDE.U32 UR10, UR36, UR55, URZ ;  /* 0x00000037240a72a5 */ /* 0x000fe4000f8e00ff */
[----:B------:R-:W-:Y:S02]  /*6f10*/  UISETP.NE.AND UP0, UPT, UR54, 0x1, UPT ;  /* 0x000000013600788c */ /* 0x000fe4000bf05270 */
[----:B------:R-:W-:Y:S02]  /*6f20*/  UISETP.NE.AND UP1, UPT, UR42, 0x1, UPT ;  /* 0x000000012a00788c */ /* 0x000fe4000bf25270 */
[----:B------:R-:W-:Y:S02]  /*6f30*/  UISETP.NE.AND UP2, UPT, UR39, 0x1, UPT ;  /* 0x000000012700788c */ /* 0x000fe4000bf45270 */
[----:B------:R-:W-:Y:S01]  /*6f40*/  UIMAD.WIDE.U32 UR12, UR37, UR52, URZ ;  /* 0x00000034250c72a5 */ /* 0x000fe2000f8e00ff */
[----:B------:R-:W-:Y:S01]  /*6f50*/  UMOV UR4, UR5 ;  /* 0x0000000500047c82 */ /* 0x000fe20008000000 */
[----:B------:R-:W-:Y:S01]  /*6f60*/  UMOV UR6, UR11 ;  /* 0x0000000b00067c82 */ /* 0x000fe20008000000 */
[----:B-1----:R-:W-:Y:S03]  /*6f70*/  USHF.R.U32.HI UR8, URZ, UR9, UR4 ;  /* 0x00000009ff087299 */ /* 0x002fe60008011604 */
[----:B------:R-:W-:Y:S02]  /*6f80*/  UMOV UR4, UR7 ;  /* 0x0000000700047c82 */ /* 0x000fe40008000000 */
[----:B------:R-:W-:Y:S02]  /*6f90*/  USHF.R.U32.HI UR5, URZ, UR53, UR4 ;  /* 0x00000035ff057299 */ /* 0x000fe40008011604 */
[----:B------:R-:W-:Y:S02]  /*6fa0*/  USEL UR4, UR49, UR8, !UP0 ;  /* 0x0000000831047287 */ /* 0x000fe4000c000000 */
[----:B------:R-:W-:Y:S02]  /*6fb0*/  USHF.R.U32.HI UR8, URZ, UR9, UR6 ;  /* 0x00000009ff087299 */ /* 0x000fe40008011606 */
[----:B------:R-:W-:Y:S02]  /*6fc0*/  UIMAD.WIDE.U32 UR6, UR4, UR40, URZ ;  /* 0x00000028040672a5 */ /* 0x000fe4000f8e00ff */
[----:B------:R-:W-:Y:S02]  /*6fd0*/  USEL UR9, UR50, UR5, !UP1 ;  /* 0x0000000532097287 */ /* 0x000fe4000c800000 */
[----:B------:R-:W-:Y:S02]  /*6fe0*/  USEL UR8, UR36, UR8, !UP0 ;  /* 0x0000000824087287 */ /* 0x000fe4000c000000 */
[----:B------:R-:W-:Y:S01]  /*6ff0*/  UIMAD.WIDE.U32 UR10, UR9, UR40, URZ ;  /* 0x00000028090a72a5 */ /* 0x000fe2000f8e00ff */
[----:B------:R-:W-:Y:S01]  /*7000*/  UMOV UR6, UR7 ;  /* 0x0000000700067c82 */ /* 0x000fe20008000000 */
[----:B------:R-:W-:Y:S01]  /*7010*/  UMOV UR5, UR13 ;  /* 0x0000000d00057c82 */ /* 0x000fe20008000000 */
[----:B------:R-:W-:Y:S02]  /*7020*/  @UP2 USHF.R.U32.HI UR4, URZ, UR41, UR6 ;  /* 0x00000029ff042299 */ /* 0x000fe40008011606 */
[----:B------:R-:W-:Y:S02]  /*7030*/  USHF.R.U32.HI UR5, URZ, UR53, UR5 ;  /* 0x00000035ff057299 */ /* 0x000fe40008011605 */
[----:B------:R-:W-:Y:S02]  /*7040*/  UIMAD UR4, UR39, UR4, URZ ;  /* 0x00000004270472a4 */ /* 0x000fe4000f8e02ff */
[----:B------:R-:W-:Y:S02]  /*7050*/  USEL UR5, UR37, UR5, !UP1 ;  /* 0x0000000525057287 */ /* 0x000fe4000c800000 */
[----:B------:R-:W-:Y:S01]  /*7060*/  UISETP.GE.AND UP0, UPT, UR8, UR4, UPT ;  /* 0x000000040800728c */ /* 0x000fe2000bf06270 */
[----:B------:R-:W-:Y:S01]  /*7070*/  UMOV UR6, UR11 ;  /* 0x0000000b00067c82 */ /* 0x000fe20008000000 */
[----:B------:R-:W-:Y:S02]  /*7080*/  UIMAD.WIDE.U32 UR10, UR8, UR40, URZ ;  /* 0x00000028080a72a5 */ /* 0x000fe4000f8e00ff */
[----:B------:R-:W-:Y:S04]  /*7090*/  @UP2 USHF.R.U32.HI UR9, URZ, UR41, UR6 ;  /* 0x00000029ff092299 */ /* 0x000fe80008011606 */
[----:B------:R-:W-:Y:S01]  /*70a0*/  UIMAD UR6, UR39, UR9, URZ ;  /* 0x00000009270672a4 */ /* 0x000fe2000f8e02ff */
[----:B------:R-:W-:Y:S03]  /*70b0*/  UMOV UR4, UR11 ;  /* 0x0000000b00047c82 */ /* 0x000fe60008000000 */
[----:B------:R-:W-:Y:S02]  /*70c0*/  UISETP.GE.OR UP0, UPT, UR5, UR6, UP0 ;  /* 0x000000060500728c */ /* 0x000fe40008706670 */
[----:B------:R-:W-:Y:S02]  /*70d0*/  USHF.R.U32.HI UR4, URZ, UR41, UR4 ;  /* 0x00000029ff047299 */ /* 0x000fe40008011604 */
[----:B------:R-:W-:Y:S02]  /*70e0*/  UIMAD.WIDE.U32 UR6, UR5, UR40, URZ ;  /* 0x00000028050672a5 */ /* 0x000fe4000f8e00ff */
[----:B------:R-:W-:Y:S02]  /*70f0*/  USEL UR11, UR8, UR4, !UP2 ;  /* 0x00000004080b7287 */ /* 0x000fe4000d000000 */
[----:B------:R-:W-:Y:S02]  /*7100*/  UIADD3 UR6, UPT, UPT, -UR5, URZ, URZ ;  /* 0x000000ff05067290 */ /* 0x000fe4000fffe1ff */
[----:B------:R-:W-:Y:S02]  /*7110*/  UIADD3 UR10, UPT, UPT, -UR11, URZ, URZ ;  /* 0x000000ff0b0a7290 */ /* 0x000fe4000fffe1ff */
[----:B------:R-:W-:Y:S02]  /*7120*/  UIMAD UR6, UR42, UR6, UR37 ;  /* 0x000000062a0672a4 */ /* 0x000fe4000f8e0225 */
[----:B------:R-:W-:Y:S01]  /*7130*/  UIMAD UR10, UR39, UR10, UR8 ;  /* 0x0000000a270a72a4 */ /* 0x000fe2000f8e0208 */
[----:B------:R-:W-:Y:S01]  /*7140*/  @!UP0 UMOV UR4, UR7 ;  /* 0x0000000700048c82 */ /* 0x000fe20008000000 */
[----:B------:R-:W-:Y:S02]  /*7150*/  UIADD3 UR7, UPT, UPT, -UR8, URZ, URZ ;  /* 0x000000ff08077290 */ /* 0x000fe4000fffe1ff */
[----:B------:R-:W-:Y:S04]  /*7160*/  @!UP0 USHF.R.U32.HI UR4, URZ, UR41, UR4 ;  /* 0x00000029ff048299 */ /* 0x000fe80008011604 */
[----:B------:R-:W-:Y:S04]  /*7170*/  @!UP0 USEL UR4, UR5, UR4, !UP2 ;  /* 0x0000000405048287 */ /* 0x000fe8000d000000 */
[----:B------:R-:W-:Y:S02]  /*7180*/  @!UP0 UIMAD UR9, UR9, UR10, UR4 ;  /* 0x0000000a090982a4 */ /* 0x000fe4000f8e0204 */
[----:B------:R-:W-:Y:S02]  /*7190*/  @!UP0 UIADD3 UR10, UPT, UPT, UR11, -UR4, URZ ;  /* 0x800000040b0a8290 */ /* 0x000fe4000fffe0ff */
[----:B------:R-:W-:Y:S02]  /*71a0*/  UIMAD UR4, UR54, UR7, UR36 ;  /* 0x00000007360472a4 */ /* 0x000fe4000f8e0224 */
[----:B------:R-:W-:Y:S03]  /*71b0*/  @!UP0 UIMAD UR8, UR10, UR39, UR5 ;  /* 0x000000270a0882a4 */ /* 0x000fe6000f8e0205 */
[----:B------:R-:W-:Y:S02]  /*71c0*/  @!UP0 UMOV UR5, UR9 ;  /* 0x0000000900058c82 */ /* 0x000fe40008000000 */
[----:B------:R-:W-:Y:S02]  /*71d0*/  UIMAD UR37, UR5, UR42, UR6 ;  /* 0x0000002a052572a4 */ /* 0x000fe4000f8e0206 */
[----:B------:R-:W-:Y:S11]  /*71e0*/  UIMAD UR36, UR8, UR54, UR4 ;  /* 0x00000036082472a4 */ /* 0x000ff6000f8e0204 */
[----:B------:R-:W-:Y:S01]  /*71f0*/  @!UPT UIADD3 URZ, UPT, UPT, URZ, URZ, URZ ;  /* 0x000000fffffff290 */ /* 0x000fe2000fffe0ff */
.L_x_127:
[----:B------:R-:W-:Y:S01]  /*7200*/  UISETP.NE.AND UP0, UPT, UR38, 0x1, UPT ;  /* 0x000000012600788c */ /* 0x000fe2000bf05270 */
[----:B------:R-:W-:Y:S04]  /*7210*/  @P0 SHF.R.U32.HI R4, RZ, 0x10, R5 ;  /* 0x00000010ff040819 */ /* 0x000fe80000011605 */
[----:B------:R-:W-:Y:S06]  /*7220*/  @P0 R2UR UR51, R4 ;  /* 0x00000000043302ca */ /* 0x000fec00000e0000 */
[----:B------:R-:W1:Y:S01]  /*7230*/  @!UP0 LDCU.128 UR12, c[0x0][0xb10] ;  /* 0x00016200ff0c87ac */ /* 0x000e620008000c00 */
[----:B------:R-:W2:Y:S01]  /*7240*/  @!UP0 LDCU UR5, c[0x0][0xb0c] ;  /* 0x00016180ff0587ac */ /* 0x000ea20008000800 */
[----:B------:R-:W3:Y:S01]  /*7250*/  @!UP0 LDCU UR10, c[0x0][0xb20] ;  /* 0x00016400ff0a87ac */ /* 0x000ee20008000800 */
[----:B-1----:R-:W-:Y:S02]  /*7260*/  UIMAD.WIDE.U32 UR8, UR37, UR12, URZ ;  /* 0x0000000c250872a5 */ /* 0x002fe4000f8e00ff */
[----:B------:R-:W-:Y:S02]  /*7270*/  UIMAD.WIDE.U32 UR6, UR36, UR15, URZ ;  /* 0x0000000f240672a5 */ /* 0x000fe4000f8e00ff */
[----:B------:R-:W-:Y:S03]  /*7280*/  @!UP0 UISETP.NE.AND UP1, UPT, UR14, 0x1, UPT ;  /* 0x000000010e00888c */ /* 0x000fe6000bf25270 */
[----:B------:R-:W-:Y:S01]  /*7290*/  @!UP0 UMOV UR4, UR9 ;  /* 0x0000000900048c82 */ /* 0x000fe20008000000 */
[----:B--2---:R-:W-:Y:S02]  /*72a0*/  @!UP0 UISETP.NE.AND UP2, UPT, UR5, 0x1, UPT ;  /* 0x000000010500888c */ /* 0x004fe4000bf45270 */
[----:B------:R-:W-:Y:S01]  /*72b0*/  @!UP0 USHF.R.U32.HI UR4, URZ, UR13, UR4 ;  /* 0x0000000dff048299 */ /* 0x000fe20008011604 */
[----:B------:R-:W-:Y:S02]  /*72c0*/  @!UP0 UMOV UR6, UR7 ;  /* 0x0000000700068c82 */ /* 0x000fe40008000000 */
[----:B---3--:R-:W-:Y:S02]  /*72d0*/  @!UP0 USHF.R.U32.HI UR6, URZ, UR10, UR6 ;  /* 0x0000000aff068299 */ /* 0x008fe40008011606 */
[----:B------:R-:W-:Y:S02]  /*72e0*/  @!UP0 USEL UR7, UR37, UR4, !UP2 ;  /* 0x0000000425078287 */ /* 0x000fe4000d000000 */
[----:B------:R-:W-:Y:S04]  /*72f0*/  @!UP0 USEL UR6, UR36, UR6, !UP1 ;  /* 0x0000000624068287 */ /* 0x000fe8000c800000 */
[----:B------:R-:W-:Y:S02]  /*7300*/  @!UP0 UIADD3 UR4, UPT, UPT, -UR7, UR6, URZ ;  /* 0x0000000607048290 */ /* 0x000fe4000fffe1ff */
[----:B------:R-:W-:Y:S02]  /*7310*/  @!UP0 UIADD3 UR6, UPT, UPT, UR7, -UR6, URZ ;  /* 0x8000000607068290 */ /* 0x000fe4000fffe0ff */
[----:B------:R-:W-:Y:S02]  /*7320*/  @!UP0 UIMAD UR37, UR4, UR5, UR37 ;  /* 0x00000005042582a4 */ /* 0x000fe4000f8e0225 */
[----:B------:R-:W-:Y:S02]  /*7330*/  @!UP0 UIMAD UR36, UR6, UR14, UR36 ;  /* 0x0000000e062482a4 */ /* 0x000fe4000f8e0224 */
[----:B------:R-:W-:Y:S09]  /*7340*/  ULOP3.LUT UP0, URZ, UR62, 0x1b0, URZ, 0xc0, !UPT ;  /* 0x000001b03eff7892 */ /* 0x000ff2000f80c0ff */
[----:B------:R-:W-:Y:S05]  /*7350*/  BRA.U !UP0, `(.L_x_128) ;  /* 0x0000000108407547 */ /* 0x000fea000b800000 */
[----:B------:R-:W1:Y:S01]  /*7360*/  LDCU.64 UR8, c[0x4][0x80] ;  /* 0x01001000ff0877ac */ /* 0x000e620008000a00 */
[----:B------:R-:W-:Y:S01]  /*7370*/  MOV R15, 0x0 ;  /* 0x00000000000f7802 */ /* 0x000fe20000000f00 */
[----:B------:R-:W-:Y:S02]  /*7380*/  HFMA2 R12, -RZ, RZ, 0, 5.9604644775390625e-08 ;  /* 0x00000001ff0c7431 */ /* 0x000fe400000001ff */
[----:B------:R-:W-:Y:S02]  /*7390*/  IMAD.MOV.U32 R8, RZ, RZ, 0x70 ;  /* 0x00000070ff087424 */ /* 0x000fe400078e00ff */
[----:B------:R-:W-:Y:S01]  /*73a0*/  IMAD.MOV.U32 R13, RZ, RZ, RZ ;  /* 0x000000ffff0d7224 */ /* 0x000fe200078e00ff */
[----:B------:R-:W2:Y:S01]  /*73b0*/  LDCU.64 UR6, c[0x4][0x88] ;  /* 0x01001100ff0677ac */ /* 0x000ea20008000a00 */
[----:B------:R-:W3:Y:S01]  /*73c0*/  LDC.64 R14, c[0x4][R15] ;  /* 0x010000000f0e7b82 */ /* 0x000ee20000000a00 */
[----:B------:R-:W4:Y:S01]  /*73d0*/  LDCU.64 UR4, c[0x4][0x8] ;  /* 0x01000100ff0477ac */ /* 0x000f220008000a00 */
[----:B-1----:R-:W-:Y:S01]  /*73e0*/  MOV R5, UR9 ;  /* 0x0000000900057c02 */ /* 0x002fe20008000f00 */
[----:B------:R-:W-:Y:S01]  /*73f0*/  IMAD.U32 R4, RZ, RZ, UR8 ;  /* 0x00000008ff047e24 */ /* 0x000fe2000f8e00ff */
[----:B--2---:R-:W-:Y:S01]  /*7400*/  MOV R7, UR7 ;  /* 0x0000000700077c02 */ /* 0x004fe20008000f00 */
[----:B------:R-:W-:Y:S01]  /*7410*/  IMAD.U32 R6, RZ, RZ, UR6 ;  /* 0x00000006ff067e24 */ /* 0x000fe2000f8e00ff */
[----:B----4-:R-:W-:Y:S01]  /*7420*/  MOV R11, UR5 ;  /* 0x00000005000b7c02 */ /* 0x010fe20008000f00 */
[----:B------:R-:W-:Y:S02]  /*7430*/  IMAD.U32 R10, RZ, RZ, UR4 ;  /* 0x00000004ff0a7e24 */ /* 0x000fe4000f8e00ff */
[----:B------:R-:W-:Y:S07]  /*7440*/  LEPC R20, `(.L_x_128) ;  /* 0x000000001014794e */ /* 0x000fee0000000000 */
[----:B---3-5:R-:W-:Y:S05]  /*7450*/  CALL.ABS.NOINC R14 ;  /* 0x000000000e007343 */ /* 0x028fea0003c00000 */
.L_x_128:
[----:B------:R-:W-:Y:S01]  /*7460*/  LOP3.LUT P0, RZ, R164, 0x1b0, RZ, 0xc0, !PT ;  /* 0x000001b0a4ff7812 */ /* 0x000fe2000780c0ff */
[----:B------:R-:W-:Y:S11]  /*7470*/  BSSY.RECONVERGENT B6, `(.L_x_129) ;  /* 0x0000013000067945 */ /* 0x000ff60003800200 */
[----:B------:R-:W-:Y:S01]  /*7480*/  @!UPT UIADD3 URZ, UPT, UPT, URZ, URZ, URZ ;  /* 0x000000fffffff290 */ /* 0x000fe2000fffe0ff */
[----:B------:R-:W-:Y:S05]  /*7490*/  @!P0 BRA `(.L_x_130) ;  /* 0x0000000000408947 */ /* 0x000fea0003800000 */
        /* <DEDUP_REMOVED lines=16> */
.L_x_130:
[----:B------:R-:W-:Y:S05]  /*75a0*/  BSYNC.RECONVERGENT B6 ;  /* 0x0000000000067941 */ /* 0x000fea0003800200 */
.L_x_129:
[----:B------:R-:W-:Y:S02]  /*75b0*/  R2UR UR4, R161 ;  /* 0x00000000a10472ca */ /* 0x000fe400000e0000 */
[----:B------:R-:W-:Y:S02]  /*75c0*/  ISETP.NE.U32.AND P3, PT, R140, RZ, PT ;  /* 0x000000ff8c00720c */ /* 0x000fe40003f65070 */
[----:B------:R-:W-:Y:S02]  /*75d0*/  ISETP.NE.U32.AND P4, PT, R136, RZ, PT ;  /* 0x000000ff8800720c */ /* 0x000fe40003f85070 */
[----:B------:R-:W-:Y:S02]  /*75e0*/  ISETP.NE.AND.EX P3, PT, R141, RZ, PT, P3 ;  /* 0x000000ff8d00720c */ /* 0x000fe40003f65330 */
[----:B------:R-:W-:Y:S02]  /*75f0*/  PLOP3.LUT P1, PT, PT, PT, PT, 0x8, 0x80 ;  /* 0x000000000080781c */ /* 0x000fe40003f2e170 */
[----:B------:R-:W-:Y:S03]  /*7600*/  ISETP.NE.AND.EX P4, PT, R137, RZ, PT, P4 ;  /* 0x000000ff8900720c */ /* 0x000fe60003f85340 */
[----:B------:R-:W-:Y:S06]  /*7610*/  UISETP.NE.AND UP1, UPT, UR4, URZ, UPT ;  /* 0x000000ff0400728c */ /* 0x000fec000bf25270 */
[----:B------:R-:W-:Y:S05]  /*7620*/  PLOP3.LUT P0, PT, PT, PT, UP1, 0x80, 0x8 ;  /* 0x000000000008781c */ /* 0x000fea0003f0f018 */
[----:B------:R-:W1:Y:S08]  /*7630*/  @UP1 LDCU.64 UR4, c[0x0][0x888] ;  /* 0x00011100ff0417ac */ /* 0x000e700008000a00 */
[----:B------:R-:W-:Y:S01]  /*7640*/  @P0 PLOP3.LUT P1, PT, P3, PT, PT, 0x80, 0x8 ;  /* 0x000000000008081c */ /* 0x000fe20001f2f070 */
[----:B-1----:R-:W-:Y:S04]  /*7650*/  @UP1 UISETP.NE.U32.AND UP0, UPT, UR4, URZ, UPT ;  /* 0x000000ff0400128c */ /* 0x002fe8000bf05070 */
[----:B------:R-:W-:Y:S04]  /*7660*/  @UP1 UISETP.NE.AND.EX UP0, UPT, UR5, URZ, UPT, UP0 ;  /* 0x000000ff0500128c */ /* 0x000fe8000bf05300 */
[----:B------:R-:W-:Y:S01]  /*7670*/  @UP1 USEL UR4, URZ, 0xffffffff, UP0 ;  /* 0xffffffffff041887 */ /* 0x000fe20008000000 */
[----:B------:R-:W-:Y:S11]  /*7680*/  @!P3 BRA `(.L_x_131) ;  /* 0x000000000030b947 */ /* 0x000ff60003800000 */
[----:B------:R-:W-:Y:S01]  /*7690*/  ISETP.NE.U32.AND P2, PT, R138, RZ, PT ;  /* 0x000000ff8a00720c */ /* 0x000fe20003f45070 */
[----:B------:R-:W1:Y:S01]  /*76a0*/  LDCU.64 UR6, c[0x0][0x358] ;  /* 0x00006b00ff0677ac */ /* 0x000e620008000a00 */
[----:B------:R-:W-:Y:S02]  /*76b0*/  IMAD.MOV.U32 R156, RZ, RZ, 0x1 ;  /* 0x00000001ff9c7424 */ /* 0x000fe400078e00ff */
[----:B------:R-:W-:Y:S11]  /*76c0*/  ISETP.NE.AND.EX P2, PT, R139, RZ, PT, P2 ;  /* 0x000000ff8b00720c */ /* 0x000ff60003f45320 */
[----:B------:R-:W-:Y:S02]  /*76d0*/  @!UPT UIADD3 URZ, UPT, UPT, URZ, URZ, URZ ;  /* 0x000000fffffff290 */ /* 0x000fe4000fffe0ff */
[----:B------:R-:W2:Y:S01]  /*76e0*/  @P2 LDC.64 R4, c[0x0][0x888] ;  /* 0x00022200ff042b82 */ /* 0x000ea20000000a00 */
[----:B------:R-:W-:Y:S04]  /*76f0*/  @P2 IMAD R0, R140, UR46, RZ ;  /* 0x0000002e8c002c24 */ /* 0x000fe8000f8e02ff */
[----:B--2---:R-:W-:Y:S04]  /*7700*/  @P2 IMAD.WIDE R4, R0, 0x4, R4 ;  /* 0x0000000400042825 */ /* 0x004fe800078e0204 */
[----:B------:R-:W-:Y:S01]  /*7710*/  HFMA2 R0, -RZ, RZ, 0, 5.9604644775390625e-08 ;  /* 0x00000001ff007431 */ /* 0x000fe200000001ff */
[----:B-1---5:R1:W5:Y:S04]  /*7720*/  @P2 LDG.E R71, desc[UR6][R4.64] ;  /* 0x0000000604472981 */ /* 0x022368000c1e1900 */
[----:B------:R-:W-:Y:S01]  /*7730*/  @!P2 PRMT R156, R0, 0x7610, R156 ;  /* 0x00007610009ca816 */ /* 0x000fe2000000009c */
[----:B-1----:R-:W2:Y:S06]  /*7740*/  @!P2 LDC R71, c[0x0][0x880] ;  /* 0x00022000ff47ab82 */ /* 0x002eac0000000800 */
.L_x_131:
[----:B------:R-:W-:Y:S05]  /*7750*/  @!P4 BRA `(.L_x_132) ;  /* 0x000000000024c947 */ /* 0x000fea0003800000 */
[----:B------:R-:W-:Y:S01]  /*7760*/  ISETP.NE.U32.AND P2, PT, R134, RZ, PT ;  /* 0x000000ff8600720c */ /* 0x000fe20003f45070 */
[----:B------:R-:W1:Y:S03]  /*7770*/  LDCU.64 UR6, c[0x0][0x358] ;  /* 0x00006b00ff0677ac */ /* 0x000e660008000a00 */
[----:B------:R-:W-:Y:S11]  /*7780*/  ISETP.NE.AND.EX P2, PT, R135, RZ, PT, P2 ;  /* 0x000000ff8700720c */ /* 0x000ff60003f45320 */
[----:B------:R-:W-:Y:S02]  /*7790*/  @!UPT UIADD3 URZ, UPT, UPT, URZ, URZ, URZ ;  /* 0x000000fffffff290 */ /* 0x000fe4000fffe0ff */
[----:B------:R-:W3:Y:S01]  /*77a0*/  @P2 LDC.64 R4, c[0x0][0x8a8] ;  /* 0x00022a00ff042b82 */ /* 0x000ee20000000a00 */
[----:B------:R-:W-:Y:S04]  /*77b0*/  @P2 IMAD R0, R136, UR46, RZ ;  /* 0x0000002e88002c24 */ /* 0x000fe8000f8e02ff */
[----:B---3--:R-:W-:Y:S05]  /*77c0*/  @P2 IMAD.WIDE R4, R0, 0x4, R4 ;  /* 0x0000000400042825 */ /* 0x008fea00078e0204 */
[----:B-1---5:R1:W5:Y:S02]  /*77d0*/  @P2 LDG.E R70, desc[UR6][R4.64] ;  /* 0x0000000604462981 */ /* 0x022364000c1e1900 */
[----:B-1----:R-:W3:Y:S02]  /*77e0*/  @!P2 LDC R70, c[0x0][0x8a0] ;  /* 0x00022800ff46ab82 */ /* 0x002ee40000000800 */
.L_x_132:
[----:B--2--5:R-:W-:Y:S01]  /*77f0*/  @P0 FSETP.NEU.AND P4, PT, R71, RZ, PT ;  /* 0x000000ff4700020b */ /* 0x024fe20003f8d000 */
[----:B------:R-:W-:Y:S01]  /*7800*/  IMAD.U32 R3, RZ, RZ, UR4 ;  /* 0x00000004ff037e24 */ /* 0x000fe2000f8e00ff */
[----:B------:R-:W-:Y:S01]  /*7810*/  @P0 LOP3.LUT P2, RZ, R156, 0xff, RZ, 0xc0, !PT ;  /* 0x000000ff9cff0812 */ /* 0x000fe2000784c0ff */
[----:B------:R-:W-:Y:S01]  /*7820*/  BSSY B1, `(.L_x_133) ;  /* 0x000003e000017945 */ /* 0x000fe20003800000 */
[----:B------:R-:W-:Y:S01]  /*7830*/  @P0 SEL R4, RZ, 0xffffffff, P4 ;  /* 0xffffffffff040807 */ /* 0x000fe20002000000 */
[----:B------:R-:W-:Y:S01]  /*7840*/  IMAD.IADD R64, R69, 0x1, R2 ;  /* 0x0000000145407824 */ /* 0x000fe200078e0202 */
[----:B------:R-:W-:Y:S02]  /*7850*/  LEA R165, R68, UR44, 0x3 ;  /* 0x0000002c44a57c11 */ /* 0x000fe4000f8e18ff */
[----:B------:R-:W-:Y:S02]  /*7860*/  CS2R R130, SRZ ;  /* 0x0000000000827805 */ /* 0x000fe4000001ff00 */
[----:B------:R-:W-:Y:S02]  /*7870*/  @P1 SEL R4, R3, R4, !P2 ;  /* 0x0000000403041207 */ /* 0x000fe40005000000 */
[----:B------:R-:W-:Y:S02]  /*7880*/  CS2R R128, SRZ ;  /* 0x0000000000807805 */ /* 0x000fe4000001ff00 */
[----:B------:R-:W-:Y:S02]  /*7890*/  SHF.L.U32 R0, R153, 0x1f, RZ ;  /* 0x0000001f99007819 */ /* 0x000fe400000006ff */
[----:B------:R-:W-:Y:S02]  /*78a0*/  CS2R R118, SRZ ;  /* 0x0000000000767805 */ /* 0x000fe4000001ff00 */
[----:B------:R-:W-:Y:S02]  /*78b0*/  @P0 LOP3.LUT R4, R4, 0x1, RZ, 0xc0, !PT ;  /* 0x0000000104040812 */ /* 0x000fe400078ec0ff */
[----:B------:R-:W-:Y:S02]  /*78c0*/  CS2R R116, SRZ ;  /* 0x0000000000747805 */ /* 0x000fe4000001ff00 */
[----:B------:R-:W-:Y:S02]  /*78d0*/  PLOP3.LUT P5, PT, PT, PT, PT, 0x8, 0x80 ;  /* 0x000000000080781c */ /* 0x000fe40003fae170 */
[----:B------:R-:W-:Y:S02]  /*78e0*/  CS2R R102, SRZ ;  /* 0x0000000000667805 */ /* 0x000fe4000001ff00 */
[----:B------:R-:W-:Y:S02]  /*78f0*/  ISETP.NE.U32.OR P1, PT, R4, 0x1, !P0 ;  /* 0x000000010400780c */ /* 0x000fe40004725470 */
[----:B------:R-:W-:Y:S02]  /*7900*/  CS2R R100, SRZ ;  /* 0x0000000000647805 */ /* 0x000fe4000001ff00 */
[----:B------:R-:W-:Y:S02]  /*7910*/  CS2R R86, SRZ ;  /* 0x0000000000567805 */ /* 0x000fe4000001ff00 */
[----:B------:R-:W-:Y:S07]  /*7920*/  CS2R R84, SRZ ;  /* 0x0000000000547805 */ /* 0x000fee000001ff00 */
[----:B------:R-:W-:Y:S04]  /*7930*/  @P1 SHF.L.U32 R5, R143, 0x1f, RZ ;  /* 0x0000001f8f051819 */ /* 0x000fe800000006ff */
[----:B------:R-:W1:Y:S01]  /*7940*/  @P1 SYNCS.PHASECHK.TRANS64.TRYWAIT P0, [UR44+0x290], R5 ;  /* 0x00029005ff0015a7 */ /* 0x000e62000800112c */
[----:B------:R2:W4:Y:S01]  /*7950*/  SYNCS.PHASECHK.TRANS64.TRYWAIT P4, [R165+URZ+0x2c0], R0 ;  /* 0x0002c000a50075a7 */ /* 0x00052200080811ff */
[----:B-1----:R-:W-:Y:S01]  /*7960*/  @P1 PLOP3.LUT P5, PT, P0, PT, PT, 0x8, 0x80 ;  /* 0x000000000080181c */ /* 0x002fe200007ae170 */
[----:B------:R-:W-:Y:S01]  /*7970*/  @!UPT UIADD3 URZ, UPT, UPT, URZ, URZ, URZ ;  /* 0x000000fffffff290 */ /* 0x000fe2000fffe0ff */
[----:B--2-4-:R-:W-:Y:S11]  /*7980*/  @!P1 BRA `(.L_x_134) ;  /* 0x00000000009c9947 */ /* 0x014ff60003800000 */
[----:B------:R-:W-:Y:S01]  /*7990*/  ISETP.NE.U32.AND P0, PT, RZ, UR60, PT ;  /* 0x0000003cff007c0c */ /* 0x000fe2000bf05070 */
[----:B------:R-:W-:Y:S01]  /*79a0*/  BSSY B0, `(.L_x_135) ;  /* 0x0000016000007945 */ /* 0x000fe20003800000 */
[----:B------:R-:W-:Y:S02]  /*79b0*/  FSETP.NEU.AND P2, PT, R71, RZ, PT ;  /* 0x000000ff4700720b */ /* 0x000fe40003f4d000 */
[----:B------:R-:W-:Y:S02]  /*79c0*/  CS2R R86, SRZ ;  /* 0x0000000000567805 */ /* 0x000fe4000001ff00 */
[----:B------:R-:W-:Y:S02]  /*79d0*/  ISETP.NE.AND.EX P0, PT, RZ, UR61, PT, P0 ;  /* 0x0000003dff007c0c */ /* 0x000fe4000bf05300 */
[----:B------:R-:W-:Y:S02]  /*79e0*/  CS2R R84, SRZ ;  /* 0x0000000000547805 */ /* 0x000fe4000001ff00 */
[----:B------:R-:W-:Y:S02]  /*79f0*/  LOP3.LUT P1, RZ, R156, 0xff, RZ, 0xc0, !PT ;  /* 0x000000ff9cff7812 */ /* 0x000fe4000782c0ff */
[----:B------:R-:W-:Y:S02]  /*7a00*/  CS2R R102, SRZ ;  /* 0x0000000000667805 */ /* 0x000fe4000001ff00 */
[----:B------:R-:W-:Y:S02]  /*7a10*/  SEL R2, RZ, 0xffffffff, P2 ;  /* 0xffffffffff027807 */ /* 0x000fe40001000000 */
[----:B------:R-:W-:Y:S02]  /*7a20*/  CS2R R100, SRZ ;  /* 0x0000000000647805 */ /* 0x000fe4000001ff00 */
[----:B------:R-:W-:Y:S02]  /*7a30*/  SEL R3, RZ, 0xffffffff, P0 ;  /* 0xffffffffff037807 */ /* 0x000fe40000000000 */
[----:B------:R-:W-:Y:S02]  /*7a40*/  CS2R R118, SRZ ;  /* 0x0000000000767805 */ /* 0x000fe4000001ff00 */
[----:B------:R-:W-:Y:S02]  /*7a50*/  CS2R R116, SRZ ;  /* 0x0000000000747805 */ /* 0x000fe4000001ff00 */
[----:B------:R-:W-:Y:S02]  /*7a60*/  CS2R R130, SRZ ;  /* 0x0000000000827805 */ /* 0x000fe4000001ff00 */
[----:B------:R-:W-:Y:S02]  /*7a70*/  @P3 SEL R2, R3, R2, !P1 ;  /* 0x0000000203023207 */ /* 0x000fe40004800000 */
[----:B------:R-:W-:Y:S02]  /*7a80*/  CS2R R128, SRZ ;  /* 0x0000000000807805 */ /* 0x000fe4000001ff00 */
[----:B------:R-:W-:Y:S04]  /*7a90*/  LOP3.LUT R2, R2, 0x1, RZ, 0xc0, !PT ;  /* 0x0000000102027812 */ /* 0x000fe800078ec0ff */
[----:B------:R-:W-:Y:S01]  /*7aa0*/  ISETP.NE.U32.AND P0, PT, R2, 0x1, PT ;  /* 0x000000010200780c */ /* 0x000fe20003f05070 */
[----:B------:R-:W-:Y:S01]  /*7ab0*/  @!UPT UIADD3 URZ, UPT, UPT, URZ, URZ, URZ ;  /* 0x000000fffffff290 */ /* 0x000fe2000fffe0ff */
[----:B------:R-:W-:Y:S11]  /*7ac0*/  @!P5 BRA `(.L_x_136) ;  /* 0x00000000000cd947 */ /* 0x000ff60003800000 */
[----:B------:R-:W-:Y:S04]  /*7ad0*/  SHF.L.U32 R3, R143, 0x1f, RZ ;  /* 0x0000001f8f037819 */ /* 0x000fe800000006ff */
[----:B------:R-:W1:Y:S02]  /*7ae0*/  SYNCS.PHASECHK.TRANS64.TRYWAIT P1, [UR44+0x290], R3 ;  /* 0x00029003ff0075a7 */ /* 0x000e64000802112c */
[----:B-1----:R-:W-:Y:S05]  /*7af0*/  @!P1 BRA `(.L_x_137) ;  /* 0x0000002c00009947 */ /* 0x002fea0003800000 */
.L_x_136:
[----:B------:R-:W-:Y:S05]  /*7b00*/  BSYNC B0 ;  /* 0x0000000000007941 */ /* 0x000fea0003800000 */
.L_x_135:
[----:B------:R2:W4:Y:S01]  /*7b10*/  @P0 LDS.128 R84, [R155+UR44+0x400] ;  /* 0x0004002c9b540984 */ /* 0x0005220008000c00 */
[----:B------:R-:W5:Y:S01]  /*7b20*/  S2UR UR5, SR_CgaCtaId ;  /* 0x00000000000579c3 */ /* 0x000f620000008800 */
[----:B------:R-:W-:Y:S01]  /*7b30*/  UIADD3 UR4, UPT, UPT, UR44, 0x298, URZ ;  /* 0x000002982c047890 */ /* 0x000fe2000fffe0ff */
[----:B------:R-:W-:Y:S01]  /*7b40*/  LOP3.LUT R143, R143, 0x1, RZ, 0x3c, !PT ;  /* 0x000000018f8f7812 */ /* 0x000fe200078e3cff */
[----:B------:R2:W1:Y:S04]  /*7b50*/  @P0 LDS.128 R100, [R154+0x10] ;  /* 0x000010009a640984 */ /* 0x0004680000000c00 */
[----:B------:R2:W1:Y:S04]  /*7b60*/  @P0 LDS.128 R116, [R163+0x20] ;  /* 0x00002000a3740984 */ /* 0x0004680000000c00 */
[----:B------:R2:W1:Y:S01]  /*7b70*/  @P0 LDS.128 R128, [R162+0x30] ;  /* 0x00003000a2800984 */ /* 0x0004620000000c00 */
[----:B------:R-:W-:Y:S01]  /*7b80*/  @!PT LDS RZ, [RZ] ;  /* 0x00000000fffff984 */ /* 0x000fe20000000800 */
[----:B------:R-:W-:Y:S01]  /*7b90*/  @!PT LDS RZ, [RZ] ;  /* 0x00000000fffff984 */ /* 0x000fe20000000800 */
[----:B------:R-:W-:Y:S01]  /*7ba0*/  @!PT LDS RZ, [RZ] ;  /* 0x00000000fffff984 */ /* 0x000fe20000000800 */
[----:B------:R-:W-:Y:S01]  /*7bb0*/  @!PT LDS RZ, [RZ] ;  /* 0x00000000fffff984 */ /* 0x000fe20000000800 */
[----:B------:R3:W-:Y:S06]  /*7bc0*/  MEMBAR.ALL.CTA ;  /* 0x0000000000007992 */ /* 0x0007ec0000008000 */
[----:B---3--:R-:W3:Y:S01]  /*7bd0*/  FENCE.VIEW.ASYNC.S ;  /* 0x00000000000073c6 */ /* 0x008ee20000000000 */
[----:B-----5:R-:W-:Y:S09]  /*7be0*/  UPRMT UR4, UR5, 0x654, UR4 ;  /* 0x0000065405047896 */ /* 0x020ff20008000004 */
[----:B---3--:R-:W-:Y:S03]  /*7bf0*/  SYNCS.ARRIVE.TRANS64.RED.A1T0 RZ, [UR4], RZ ;  /* 0x000000ffffff79a7 */ /* 0x008fe60008100404 */
.L_x_134:
[----:B------:R-:W-:Y:S05]  /*7c00*/  BSYNC B1 ;  /* 0x0000000000017941 */ /* 0x000fea0003800000 */
.L_x_133:
[----:B-1----:R-:W-:Y:S04]  /*7c10*/  SHF.R.U32.HI R2, RZ, 0x15, R64 ;  /* 0x00000015ff027819 */ /* 0x002fe80000011640 */
[----:B------:R-:W-:Y:S01]  /*7c20*/  LOP3.LUT P0, RZ, R2, 0x3, R157, 0x48, !PT ;  /* 0x0000000302ff7812 */ /* 0x000fe2000780489d */
[----:B------:R-:W-:Y:S01]  /*7c30*/  @!UPT UIADD3 URZ, UPT, UPT, URZ, URZ, URZ ;  /* 0x000000fffffff290 */ /* 0x000fe2000fffe0ff */
[----:B------:R-:W-:Y:S11]  /*7c40*/  @P4 BRA `(.L_x_138) ;  /* 0x0000000000084947 */ /* 0x000ff60003800000 */
[----:B------:R-:W1:Y:S02]  /*7c50*/  SYNCS.PHASECHK.TRANS64.TRYWAIT P1, [R165+URZ+0x2c0], R0 ;  /* 0x0002c000a50075a7 */ /* 0x000e6400080211ff */
[----:B-1----:R-:W-:Y:S05]  /*7c60*/  @!P1 BRA `(.L_x_139) ;  /* 0x0000002800bc9947 */ /* 0x002fea0003800000 */
.L_x_138:
[----:B------:R-:W-:Y:S05]  /*7c70*/  @!P0 BRA `(.L_x_140) ;  /* 0x0000000000408947 */ /* 0x000fea0003800000 */
[----:B------:R-:W1:Y:S01]  /*7c80*/  LDCU.64 UR8, c[0x4][0x70] ;  /* 0x01000e00ff0877ac */ /* 0x000e620008000a00 */
[----:B------:R-:W-:Y:S01]  /*7c90*/  MOV R3, 0x0 ;  /* 0x0000000000037802 */ /* 0x000fe20000000f00 */
[----:B------:R-:W-:Y:S02]  /*7ca0*/  HFMA2 R12, -RZ, RZ, 0, 5.9604644775390625e-08 ;  /* 0x00000001ff0c7431 */ /* 0x000fe400000001ff */
[----:B------:R-:W-:Y:S02]  /*7cb0*/  IMAD.MOV.U32 R8, RZ, RZ, 0x192 ;  /* 0x00000192ff087424 */ /* 0x000fe400078e00ff */
[----:B------:R-:W-:Y:S01]  /*7cc0*/  IMAD.MOV.U32 R13, RZ, RZ, RZ ;  /* 0x000000ffff0d7224 */ /* 0x000fe200078e00ff */
[----:B------:R-:W5:Y:S01]  /*7cd0*/  LDCU.64 UR6, c[0x4][0x78] ;  /* 0x01000f00ff0677ac */ /* 0x000f620008000a00 */
[----:B------:R-:W2:Y:S01]  /*7ce0*/  LDC.64 R2, c[0x4][R3] ;  /* 0x0100000003027b82 */ /* 0x000ea20000000a00 */
[----:B------:R-:W3:Y:S01]  /*7cf0*/  LDCU.64 UR4, c[0x4][0x10] ;  /* 0x01000200ff0477ac */ /* 0x000ee20008000a00 */
[----:B-1----:R-:W-:Y:S01]  /*7d00*/  MOV R5, UR9 ;  /* 0x0000000900057c02 */ /* 0x002fe20008000f00 */
[----:B------:R-:W-:Y:S01]  /*7d10*/  IMAD.U32 R4, RZ, RZ, UR8 ;  /* 0x00000008ff047e24 */ /* 0x000fe2000f8e00ff */
[----:B-----5:R-:W-:Y:S01]  /*7d20*/  MOV R7, UR7 ;  /* 0x0000000700077c02 */ /* 0x020fe20008000f00 */
[----:B------:R-:W-:Y:S01]  /*7d30*/  IMAD.U32 R6, RZ, RZ, UR6 ;  /* 0x00000006ff067e24 */ /* 0x000fe2000f8e00ff */
[----:B---3--:R-:W-:Y:S01]  /*7d40*/  MOV R11, UR5 ;  /* 0x00000005000b7c02 */ /* 0x008fe20008000f00 */
[----:B------:R-:W-:Y:S02]  /*7d50*/  IMAD.U32 R10, RZ, RZ, UR4 ;  /* 0x00000004ff0a7e24 */ /* 0x000fe4000f8e00ff */
[----:B------:R-:W-:Y:S07]  /*7d60*/  LEPC R20, `(.L_x_140) ;  /* 0x000000001014794e */ /* 0x000fee0000000000 */
[----:B--2-4-:R-:W-:Y:S05]  /*7d70*/  CALL.ABS.NOINC R2 ;  /* 0x0000000002007343 */ /* 0x014fea0003c00000 */
.L_x_140:
[----:B------:R-:W-:Y:S01]  /*7d80*/  LOP3.LUT P0, RZ, R142, 0x60, RZ, 0xc0, !PT ;  /* 0x000000608eff7812 */ /* 0x000fe2000780c0ff */
[----:B------:R-:W-:Y:S05]  /*7d90*/  WARPSYNC.ALL ;  /* 0x0000000000007948 */ /* 0x000fea0003800000 */
[----:B------:R-:W-:Y:S01]  /*7da0*/  R2UR UR4, R64 ;  /* 0x00000000400472ca */ /* 0x000fe200000e0000 */
[----:B------:R-:W-:Y:S01]  /*7db0*/  BSSY.RECONVERGENT B0, `(.L_x_141) ;  /* 0x000012e000007945 */ /* 0x000fe20003800200 */
[-C--:B----4-:R-:W-:Y:S02]  /*7dc0*/  F2FP.F16.E4M3.UNPACK_B R73, R84.reuse ;  /* 0x00000054ff49723e */ /* 0x090fe400020006ff */
[----:B------:R-:W-:Y:S02]  /*7dd0*/  F2FP.F16.E4M3.UNPACK_B R84, R84.H1 ;  /* 0x00000054ff54723e */ /* 0x000fe400030006ff */
[-C--:B------:R-:W-:Y:S01]  /*7de0*/  F2FP.F16.E4M3.UNPACK_B R77, R85.reuse ;  /* 0x00000055ff4d723e */ /* 0x080fe200020006ff */
[--C-:B------:R-:W-:Y:S01]  /*7df0*/  HADD2.F32 R72, -RZ, R73.reuse.H0_H0 ;  /* 0x20000049ff487230 */ /* 0x100fe20000004100 */
[----:B------:R-:W-:Y:S01]  /*7e00*/  F2FP.F16.E4M3.UNPACK_B R79, R85.H1 ;  /* 0x00000055ff4f723e */ /* 0x000fe200030006ff */
[----:B------:R-:W-:Y:S01]  /*7e10*/  HADD2.F32 R74, -RZ, R73.H1_H1 ;  /* 0x30000049ff4a7230 */ /* 0x000fe20000004100 */
[-C--:B------:R-:W-:Y:S01]  /*7e20*/  F2FP.F16.E4M3.UNPACK_B R81, R86.reuse ;  /* 0x00000056ff51723e */ /* 0x080fe200020006ff */
[--C-:B------:R-:W-:Y:S01]  /*7e30*/  HADD2.F32 R73, -RZ, R84.reuse.H0_H0 ;  /* 0x20000054ff497230 */ /* 0x100fe20000004100 */
[----:B------:R-:W-:Y:S01]  /*7e40*/  F2FP.F16.E4M3.UNPACK_B R83, R86.H1 ;  /* 0x00000056ff53723e */ /* 0x000fe200030006ff */
[----:B------:R-:W1:Y:S01]  /*7e50*/  LDTM.x64 R4, tmem[UR4] ;  /* 0x00000004000479ee */ /* 0x000e620008340000 */
[----:B------:R-:W-:Y:S01]  /*7e60*/  NOP ;  /* 0x0000000000007918 */ /* 0x000fe20000000000 */
[----:B------:R-:W-:Y:S01]  /*7e70*/  IADD3 R165, PT, PT, R165, 0x2d0, RZ ;  /* 0x000002d0a5a57810 */ /* 0x000fe20007ffe0ff */
[----:B------:R-:W-:Y:S01]  /*7e80*/  HADD2.F32 R76, -RZ, R84.H1_H1 ;  /* 0x30000054ff4c7230 */ /* 0x000fe20000004100 */
[-C--:B------:R-:W-:Y:S01]  /*7e90*/  F2FP.F16.E4M3.UNPACK_B R89, R100.reuse ;  /* 0x00000064ff59723e */ /* 0x080fe200020006ff */
[--C-:B------:R-:W-:Y:S01]  /*7ea0*/  HADD2.F32 R75, -RZ, R77.reuse.H0_H0 ;  /* 0x2000004dff4b7230 */ /* 0x100fe20000004100 */
[----:B------:R-:W-:Y:S01]  /*7eb0*/  LOP3.LUT R165, R165, 0xfefffff8, RZ, 0xc0, !PT ;  /* 0xfefffff8a5a57812 */ /* 0x000fe200078ec0ff */
[----:B------:R-:W-:Y:S01]  /*7ec0*/  HADD2.F32 R78, -RZ, R77.H1_H1 ;  /* 0x3000004dff4e7230 */ /* 0x000fe20000004100 */
[----:B------:R-:W-:Y:S01]  /*7ed0*/  F2FP.F16.E4M3.UNPACK_B R100, R100.H1 ;  /* 0x00000064ff64723e */ /* 0x000fe200030006ff */
[----:B------:R-:W-:Y:S01]  /*7ee0*/  HADD2.F32 R82, -RZ, R81.H1_H1 ;  /* 0x30000051ff527230 */ /* 0x000fe20000004100 */
[----:B-1----:R1:W-:Y:S01]  /*7ef0*/  SYNCS.ARRIVE.TRANS64.RED.A1T0 RZ, [R165+URZ], RZ ;  /* 0x000000ffa5ff79a7 */ /* 0x0023e200081004ff */
[----:B------:R-:W-:Y:S01]  /*7f00*/  HADD2.F32 R90, -RZ, R89.H1_H1 ;  /* 0x30000059ff5a7230 */ /* 0x000fe20000004100 */
[-C--:B------:R-:W-:Y:S01]  /*7f10*/  F2FP.F16.E4M3.UNPACK_B R85, R87.reuse ;  /* 0x00000057ff55723e */ /* 0x080fe200020006ff */
[--C-:B------:R-:W-:Y:S01]  /*7f20*/  HADD2.F32 R77, -RZ, R79.reuse.H0_H0 ;  /* 0x2000004fff4d7230 */ /* 0x100fe20000004100 */
[----:B------:R-:W-:Y:S01]  /*7f30*/  F2FP.F16.E4M3.UNPACK_B R87, R87.H1 ;  /* 0x00000057ff57723e */ /* 0x000fe200030006ff */
[----:B------:R-:W-:Y:S01]  /*7f40*/  HADD2.F32 R80, -RZ, R79.H1_H1 ;  /* 0x3000004fff507230 */ /* 0x000fe20000004100 */
[-C--:B------:R-:W-:Y:S01]  /*7f50*/  F2FP.F16.E4M3.UNPACK_B R93, R101.reuse ;  /* 0x00000065ff5d723e */ /* 0x080fe200020006ff */
[----:B------:R-:W-:Y:S01]  /*7f60*/  HADD2.F32 R79, -RZ, R81.H0_H0 ;  /* 0x20000051ff4f7230 */ /* 0x000fe20000004100 */
[----:B------:R-:W-:Y:S01]  /*7f70*/  F2FP.F16.E4M3.UNPACK_B R95, R101.H1 ;  /* 0x00000065ff5f723e */ /* 0x000fe200030006ff */
[----:B------:R-:W-:Y:S01]  /*7f80*/  HADD2.F32 R88, -RZ, R87.H1_H1 ;  /* 0x30000057ff587230 */ /* 0x000fe20000004100 */
[-C--:B------:R-:W-:Y:S01]  /*7f90*/  F2FP.F16.E4M3.UNPACK_B R97, R102.reuse ;  /* 0x00000066ff61723e */ /* 0x080fe200020006ff */
[--C-:B------:R-:W-:Y:S01]  /*7fa0*/  HADD2.F32 R91, -RZ, R93.reuse.H0_H0 ;  /* 0x2000005dff5b7230 */ /* 0x100fe20000004100 */
[----:B------:R-:W-:Y:S01]  /*7fb0*/  F2FP.F16.E4M3.UNPACK_B R99, R102.H1 ;  /* 0x00000066ff63723e */ /* 0x000fe200030006ff */
[----:B------:R-:W-:Y:S02]  /*7fc0*/  HADD2.F32 R94, -RZ, R93.H1_H1 ;  /* 0x3000005dff5e7230 */ /* 0x000fe40000004100 */
[C---:B---3--:R-:W-:Y:S01]  /*7fd0*/  FMUL R4, R70.reuse, R4 ;  /* 0x0000000446047220 */ /* 0x048fe20000400000 */
[C---:B------:R-:W-:Y:S01]  /*7fe0*/  FMUL R5, R70.reuse, R5 ;  /* 0x0000000546057220 */ /* 0x040fe20000400000 */
[C---:B------:R-:W-:Y:S01]  /*7ff0*/  FMUL R8, R70.reuse, R8 ;  /* 0x0000000846087220 */ /* 0x040fe20000400000 */
[C---:B------:R-:W-:Y:S01]  /*8000*/  FMUL R9, R70.reuse, R9 ;  /* 0x0000000946097220 */ /* 0x040fe20000400000 */
[C---:B------:R-:W-:Y:S01]  /*8010*/  FFMA R4, R71.reuse, R72, R4 ;  /* 0x0000004847047223 */ /* 0x040fe20000000004 */
[C---:B------:R-:W-:Y:S01]  /*8020*/  FFMA R5, R71.reuse, R74, R5 ;  /* 0x0000004a47057223 */ /* 0x040fe20000000005 */
[C---:B------:R-:W-:Y:S01]  /*8030*/  FMUL R12, R70.reuse, R12 ;  /* 0x0000000c460c7220 */ /* 0x040fe20000400000 */
[C---:B------:R-:W-:Y:S01]  /*8040*/  FMUL R13, R70.reuse, R13 ;  /* 0x0000000d460d7220 */ /* 0x040fe20000400000 */
[C---:B------:R-:W-:Y:S01]  /*8050*/  FMUL R0, R70.reuse, R16 ;  /* 0x0000001046007220 */ /* 0x040fe20000400000 */
[C---:B------:R-:W-:Y:S01]  /*8060*/  FMUL R2, R70.reuse, R17 ;  /* 0x0000001146027220 */ /* 0x040fe20000400000 */
[C---:B------:R-:W-:Y:S01]  /*8070*/  FMUL R16, R70.reuse, R20 ;  /* 0x0000001446107220 */ /* 0x040fe20000400000 */
[C---:B------:R-:W-:Y:S01]  /*8080*/  FMUL R17, R70.reuse, R21 ;  /* 0x0000001546117220 */ /* 0x040fe20000400000 */
[C---:B------:R-:W-:Y:S01]  /*8090*/  FMUL R20, R70.reuse, R24 ;  /* 0x0000001846147220 */ /* 0x040fe20000400000 */
[C---:B------:R-:W-:Y:S01]  /*80a0*/  FMUL R21, R70.reuse, R25 ;  /* 0x0000001946157220 */ /* 0x040fe20000400000 */
[----:B------:R-:W-:Y:S02]  /*80b0*/  HADD2.F32 R98, -RZ, R97.H1_H1 ;  /* 0x30000061ff627230 */ /* 0x000fe40000004100 */
        /* <DEDUP_REMOVED lines=13> */
[----:B------:R-:W-:Y:S01]  /*8190*/  F2FP.F16.E4M3.UNPACK_B R101, R103 ;  /* 0x00000067ff65723e */ /* 0x000fe200020006ff */
[C---:B------:R-:W-:Y:S01]  /*81a0*/  FMUL R49, R70.reuse, R53 ;  /* 0x0000003546317220 */ /* 0x040fe20000400000 */
[C---:B------:R-:W-:Y:S01]  /*81b0*/  FMUL R52, R70.reuse, R56 ;  /* 0x0000003846347220 */ /* 0x040fe20000400000 */
[----:B------:R-:W-:Y:S01]  /*81c0*/  F2FP.F16.E4M3.UNPACK_B R103, R103.H1 ;  /* 0x00000067ff67723e */ /* 0x000fe200030006ff */
[C---:B------:R-:W-:Y:S01]  /*81d0*/  FMUL R53, R70.reuse, R57 ;  /* 0x0000003946357220 */ /* 0x040fe20000400000 */
[----:B------:R-:W-:Y:S02]  /*81e0*/  HADD2.F32 R102, -RZ, R101.H1_H1 ;  /* 0x30000065ff667230 */ /* 0x000fe40000004100 */
[C---:B------:R-:W-:Y:S01]  /*81f0*/  FMUL R56, R70.reuse, R60 ;  /* 0x0000003c46387220 */ /* 0x040fe20000400000 */
[----:B------:R-:W-:Y:S01]  /*8200*/  F2FP.F16.E4M3.UNPACK_B R105, R116 ;  /* 0x00000074ff69723e */ /* 0x000fe200020006ff */
[C---:B------:R-:W-:Y:S01]  /*8210*/  FMUL R60, R70.reuse, R64 ;  /* 0x00000040463c7220 */ /* 0x040fe20000400000 */
[C---:B------:R-:W-:Y:S01]  /*8220*/  FMUL R57, R70.reuse, R61 ;  /* 0x0000003d46397220 */ /* 0x040fe20000400000 */
[----:B------:R-:W-:Y:S01]  /*8230*/  F2FP.F16.E4M3.UNPACK_B R107, R116.H1 ;  /* 0x00000074ff6b723e */ /* 0x000fe200030006ff */
[----:B------:R-:W-:Y:S02]  /*8240*/  HADD2.F32 R81, -RZ, R83.H0_H0 ;  /* 0x20000053ff517230 */ /* 0x000fe40000004100 */
[C---:B------:R-:W-:Y:S01]  /*8250*/  FMUL R61, R70.reuse, R65 ;  /* 0x00000041463d7220 */ /* 0x040fe20000400000 */
[----:B------:R-:W-:Y:S02]  /*8260*/  HADD2.F32 R106, -RZ, R105.H1_H1 ;  /* 0x30000069ff6a7230 */ /* 0x000fe40000004100 */
[C---:B------:R-:W-:Y:S01]  /*8270*/  FMUL R67, R70.reuse, R67 ;  /* 0x0000004346437220 */ /* 0x040fe20000400000 */
[----:B------:R-:W-:Y:S01]  /*8280*/  F2FP.F16.E4M3.UNPACK_B R109, R117 ;  /* 0x00000075ff6d723e */ /* 0x000fe200020006ff */
[C---:B------:R-:W-:Y:S01]  /*8290*/  FMUL R6, R70.reuse, R6 ;  /* 0x0000000646067220 */ /* 0x040fe20000400000 */
[C---:B------:R-:W-:Y:S01]  /*82a0*/  FMUL R7, R70.reuse, R7 ;  /* 0x0000000746077220 */ /* 0x040fe20000400000 */
[----:B------:R-:W-:Y:S01]  /*82b0*/  F2FP.F16.E4M3.UNPACK_B R111, R117.H1 ;  /* 0x00000075ff6f723e */ /* 0x000fe200030006ff */
[----:B------:R-:W-:Y:S02]  /*82c0*/  HADD2.F32 R84, -RZ, R83.H1_H1 ;  /* 0x30000053ff547230 */ /* 0x000fe40000004100 */
[C---:B------:R-:W-:Y:S01]  /*82d0*/  FFMA R6, R71.reuse, R73, R6 ;  /* 0x0000004947067223 */ /* 0x040fe20000000006 */
[C---:B------:R-:W-:Y:S01]  /*82e0*/  FFMA R7, R71.reuse, R76, R7 ;  /* 0x0000004c47077223 */ /* 0x040fe20000000007 */
[----:B------:R-:W-:Y:S01]  /*82f0*/  F2FP.F16.E4M3.UNPACK_B R113, R118 ;  /* 0x00000076ff71723e */ /* 0x000fe200020006ff */
[--C-:B------:R-:W-:Y:S02]  /*8300*/  HADD2.F32 R83, -RZ, R85.reuse.H0_H0 ;  /* 0x20000055ff537230 */ /* 0x100fe40000004100 */
[C---:B------:R-:W-:Y:S01]  /*8310*/  FFMA R8, R71.reuse, R75, R8 ;  /* 0x0000004b47087223 */ /* 0x040fe20000000008 */
[----:B------:R-:W-:Y:S01]  /*8320*/  FFMA R9, R71, R78, R9 ;  /* 0x0000004e47097223 */ /* 0x000fe20000000009 */
[----:B------:R-:W-:Y:S01]  /*8330*/  F2FP.F16.E4M3.UNPACK_B R115, R118.H1 ;  /* 0x00000076ff73723e */ /* 0x000fe200030006ff */
[----:B------:R-:W-:Y:S01]  /*8340*/  HADD2.F32 R85, -RZ, R85.H1_H1 ;  /* 0x30000055ff557230 */ /* 0x000fe20000004100 */
[----:B------:R-:W-:Y:S01]  /*8350*/  F2FP.SATFINITE.E4M3.F32.PACK_AB_MERGE_C R144, R7, R6, RZ ;  /* 0x000000060790723e */ /* 0x000fe200048070ff */
[----:B------:R-:W-:Y:S02]  /*8360*/  HADD2.F32 R110, -RZ, R109.H1_H1 ;  /* 0x3000006dff6e7230 */ /* 0x000fe40000004100 */
[C---:B------:R-:W-:Y:S01]  /*8370*/  FMUL R10, R70.reuse, R10 ;  /* 0x0000000a460a7220 */ /* 0x040fe20000400000 */
[----:B------:R-:W-:Y:S01]  /*8380*/  HADD2.F32 R114, -RZ, R113.H1_H1 ;  /* 0x30000071ff727230 */ /* 0x000fe20000004100 */
[----:B------:R-:W-:Y:S01]  /*8390*/  F2FP.SATFINITE.E4M3.F32.PACK_AB_MERGE_C R144, R5, R4, R144 ;  /* 0x000000040590723e */ /* 0x000fe20004807090 */
[C---:B------:R-:W-:Y:S01]  /*83a0*/  FMUL R11, R70.reuse, R11 ;  /* 0x0000000b460b7220 */ /* 0x040fe20000400000 */
[C---:B------:R-:W-:Y:S01]  /*83b0*/  FFMA R10, R71.reuse, R77, R10 ;  /* 0x0000004d470a7223 */ /* 0x040fe2000000000a */
[C---:B------:R-:W-:Y:S01]  /*83c0*/  FMUL R14, R70.reuse, R14 ;  /* 0x0000000e460e7220 */ /* 0x040fe20000400000 */
[C---:B------:R-:W-:Y:S01]  /*83d0*/  FMUL R15, R70.reuse, R15 ;  /* 0x0000000f460f7220 */ /* 0x040fe20000400000 */
[C---:B------:R-:W-:Y:S01]  /*83e0*/  FFMA R11, R71.reuse, R80, R11 ;  /* 0x00000050470b7223 */ /* 0x040fe2000000000b */
[----:B------:R-:W-:Y:S01]  /*83f0*/  F2FP.F16.E4M3.UNPACK_B R117, R119 ;  /* 0x00000077ff75723e */ /* 0x000fe200020006ff */
[----:B------:R-:W-:Y:S02]  /*8400*/  HADD2.F32 R86, -RZ, R87.H0_H0 ;  /* 0x20000057ff567230 */ /* 0x000fe40000004100 */
[C---:B------:R-:W-:Y:S01]  /*8410*/  FFMA R12, R71.reuse, R79, R12 ;  /* 0x0000004f470c7223 */ /* 0x040fe2000000000c */
[----:B------:R-:W-:Y:S01]  /*8420*/  FFMA R13, R71, R82, R13 ;  /* 0x00000052470d7223 */ /* 0x000fe2000000000d */
[----:B------:R-:W-:Y:S01]  /*8430*/  F2FP.F16.E4M3.UNPACK_B R119, R119.H1 ;  /* 0x00000077ff77723e */ /* 0x000fe200030006ff */
[----:B------:R-:W-:Y:S01]  /*8440*/  HADD2.F32 R87, -RZ, R89.H0_H0 ;  /* 0x20000059ff577230 */ /* 0x000fe20000004100 */
[----:B------:R-:W-:Y:S01]  /*8450*/  F2FP.SATFINITE.E4M3.F32.PACK_AB_MERGE_C R145, R11, R10, RZ ;  /* 0x0000000a0b91723e */ /* 0x000fe200048070ff */
[--C-:B------:R-:W-:Y:S02]  /*8460*/  HADD2.F32 R89, -RZ, R100.reuse.H0_H0 ;  /* 0x20000064ff597230 */ /* 0x100fe40000004100 */
[C---:B------:R-:W-:Y:S01]  /*8470*/  FFMA R14, R71.reuse, R81, R14 ;  /* 0x00000051470e7223 */ /* 0x040fe2000000000e */
[----:B------:R-:W-:Y:S01]  /*8480*/  FFMA R15, R71, R84, R15 ;  /* 0x00000054470f7223 */ /* 0x000fe2000000000f */
[----:B------:R-:W-:Y:S01]  /*8490*/  F2FP.SATFINITE.E4M3.F32.PACK_AB_MERGE_C R145, R9, R8, R145 ;  /* 0x000000080991723e */ /* 0x000fe20004807091 */
[C---:B------:R-:W-:Y:S01]  /*84a0*/  FFMA R0, R71.reuse, R83, R0 ;  /* 0x0000005347007223 */ /* 0x040fe20000000000 */
[----:B------:R-:W-:Y:S01]  /*84b0*/  FFMA R2, R71, R85, R2 ;  /* 0x0000005547027223 */ /* 0x000fe20000000002 */
[----:B------:R-:W-:Y:S01]  /*84c0*/  HADD2.F32 R92, -RZ, R100.H1_H1 ;  /* 0x30000064ff5c7230 */ /* 0x000fe20000004100 */
[----:B------:R-:W-:Y:S01]  /*84d0*/  F2FP.SATFINITE.E4M3.F32.PACK_AB_MERGE_C R146, R15, R14, RZ ;  /* 0x0000000e0f92723e */ /* 0x000fe200048070ff */
[----:B------:R-:W-:Y:S02]  /*84e0*/  HADD2.F32 R118, -RZ, R117.H1_H1 ;  /* 0x30000075ff767230 */ /* 0x000fe40000004100 */
[C---:B------:R-:W-:Y:S01]  /*84f0*/  FMUL R3, R70.reuse, R18 ;  /* 0x0000001246037220 */ /* 0x040fe20000400000 */
[C---:B------:R-:W-:Y:S01]  /*8500*/  FMUL R18, R70.reuse, R22 ;  /* 0x0000001646127220 */ /* 0x040fe20000400000 */
[----:B------:R-:W-:Y:S01]  /*8510*/  F2FP.SATFINITE.E4M3.F32.PACK_AB_MERGE_C R146, R13, R12, R146 ;  /* 0x0000000c0d92723e */ /* 0x000fe20004807092 */
[C---:B------:R-:W-:Y:S01]  /*8520*/  FMUL R19, R70.reuse, R19 ;  /* 0x0000001346137220 */ /* 0x040fe20000400000 */
[C---:B------:R-:W-:Y:S01]  /*8530*/  FFMA R3, R71.reuse, R86, R3 ;  /* 0x0000005647037223 */ /* 0x040fe20000000003 */
[--C-:B------:R-:W-:Y:S02]  /*8540*/  HADD2.F32 R93, -RZ, R95.reuse.H0_H0 ;  /* 0x2000005fff5d7230 */ /* 0x100fe40000004100 */
[----:B------:R-:W-:Y:S01]  /*8550*/  FMUL R23, R70, R23 ;  /* 0x0000001746177220 */ /* 0x000fe20000400000 */
[C---:B------:R-:W-:Y:S01]  /*8560*/  FFMA R19, R71.reuse, R88, R19 ;  /* 0x0000005847137223 */ /* 0x040fe20000000013 */
[----:B------:R-:W-:Y:S01]  /*8570*/  F2FP.F16.E4M3.UNPACK_B R121, R128 ;  /* 0x00000080ff79723e */ /* 0x000fe200020006ff */
[----:B------:R-:W-:Y:S02]  /*8580*/  HADD2.F32 R96, -RZ, R95.H1_H1 ;  /* 0x3000005fff607230 */ /* 0x000fe40000004100 */
[C---:B------:R-:W-:Y:S01]  /*8590*/  FFMA R16, R71.reuse, R87, R16 ;  /* 0x0000005747107223 */ /* 0x040fe20000000010 */
[C---:B------:R-:W-:Y:S01]  /*85a0*/  FFMA R17, R71.reuse, R90, R17 ;  /* 0x0000005a47117223 */ /* 0x040fe20000000011 */
[----:B------:R-:W-:Y:S01]  /*85b0*/  F2FP.F16.E4M3.UNPACK_B R123, R128.H1 ;  /* 0x00000080ff7b723e */ /* 0x000fe200030006ff */
[----:B------:R-:W-:Y:S02]  /*85c0*/  HADD2.F32 R95, -RZ, R97.H0_H0 ;  /* 0x20000061ff5f7230 */ /* 0x000fe40000004100 */
[----:B------:R-:W-:Y:S01]  /*85d0*/  FFMA R18, R71, R89, R18 ;  /* 0x0000005947127223 */ /* 0x000fe20000000012 */
[----:B------:R-:W-:Y:S01]  /*85e0*/  F2FP.SATFINITE.E4M3.F32.PACK_AB_MERGE_C R147, R19, R3, RZ ;  /* 0x000000031393723e */ /* 0x000fe200048070ff */
[C---:B------:R-:W-:Y:S01]  /*85f0*/  FFMA R23, R71.reuse, R92, R23 ;  /* 0x0000005c47177223 */ /* 0x040fe20000000017 */
[--C-:B------:R-:W-:Y:S02]  /*8600*/  HADD2.F32 R97, -RZ, R99.reuse.H0_H0 ;  /* 0x20000063ff617230 */ /* 0x100fe40000004100 */
[C---:B------:R-:W-:Y:S01]  /*8610*/  FFMA R20, R71.reuse, R91, R20 ;  /* 0x0000005b47147223 */ /* 0x040fe20000000014 */
[----:B------:R-:W-:Y:S01]  /*8620*/  F2FP.SATFINITE.E4M3.F32.PACK_AB_MERGE_C R147, R2, R0, R147 ;  /* 0x000000000293723e */ /* 0x000fe20004807093 */
[----:B------:R-:W-:Y:S01]  /*8630*/  FFMA R21, R71, R94, R21 ;  /* 0x0000005e47157223 */ /* 0x000fe20000000015 */
[----:B------:R-:W-:Y:S01]  /*8640*/  HADD2.F32 R100, -RZ, R99.H1_H1 ;  /* 0x30000063ff647230 */ /* 0x000fe20000004100 */
[----:B------:R-:W-:Y:S01]  /*8650*/  F2FP.SATFINITE.E4M3.F32.PACK_AB_MERGE_C R148, R23, R18, RZ ;  /* 0x000000121794723e */ /* 0x000fe200048070ff */
[----:B------:R-:W-:Y:S01]  /*8660*/  HADD2.F32 R99, -RZ, R101.H0_H0 ;  /* 0x20000065ff637230 */ /* 0x000fe20000004100 */
[----:B------:R1:W-:Y:S01]  /*8670*/  STS.128 [R155+UR44+0x2400], R144 ;  /* 0x002400909b007988 */ /* 0x0003e20008000c2c */
[----:B------:R-:W-:Y:S01]  /*8680*/  HADD2.F32 R122, -RZ, R121.H1_H1 ;  /* 0x30000079ff7a7230 */ /* 0x000fe20000004100 */
[----:B------:R-:W-:Y:S01]  /*8690*/  F2FP.SATFINITE.E4M3.F32.PACK_AB_MERGE_C R148, R17, R16, R148 ;  /* 0x000000101194723e */ /* 0x000fe20004807094 */
[C---:B------:R-:W-:Y:S01]  /*86a0*/  FMUL R22, R70.reuse, R26 ;  /* 0x0000001a46167220 */ /* 0x040fe20000400000 */
[C---:B------:R-:W-:Y:S01]  /*86b0*/  FMUL R27, R70.reuse, R27 ;  /* 0x0000001b461b7220 */ /* 0x040fe20000400000 */
[C---:B------:R-:W-:Y:S01]  /*86c0*/  FMUL R26, R70.reuse, R30 ;  /* 0x0000001e461a7220 */ /* 0x040fe20000400000 */
[C---:B------:R-:W-:Y:S01]  /*86d0*/  FMUL R31, R70.reuse, R31 ;  /* 0x0000001f461f7220 */ /* 0x040fe20000400000 */
        /* <DEDUP_REMOVED lines=9> */
[C---:B------:R-:W-:Y:S01]  /*8770*/  FFMA R26, R71.reuse, R97, R26 ;  /* 0x00000061471a7223 */ /* 0x040fe2000000001a */
[----:B------:R-:W-:Y:S02]  /*8780*/  HADD2.F32 R103, -RZ, R105.H0_H0 ;  /* 0x20000069ff677230 */ /* 0x000fe40000004100 */
[----:B------:R-:W-:Y:S01]  /*8790*/  FFMA R31, R71, R100, R31 ;  /* 0x00000064471f7223 */ /* 0x000fe2000000001f */
[----:B------:R-:W-:Y:S01]  /*87a0*/  F2FP.SATFINITE.E4M3.F32.PACK_AB_MERGE_C R149, R21, R20, R149 ;  /* 0x000000141595723e */ /* 0x000fe20004807095 */
[C---:B------:R-:W-:Y:S01]  /*87b0*/  FFMA R28, R71.reuse, R99, R28 ;  /* 0x00000063471c7223 */ /* 0x040fe2000000001c */
[----:B------:R-:W-:Y:S01]  /*87c0*/  FFMA R29, R71, R102, R29 ;  /* 0x00000066471d7223 */ /* 0x000fe2000000001d */
[----:B------:R-:W-:Y:S01]  /*87d0*/  HADD2.F32 R105, -RZ, R107.H0_H0 ;  /* 0x2000006bff697230 */ /* 0x000fe20000004100 */
[----:B------:R-:W-:Y:S01]  /*87e0*/  F2FP.SATFINITE.E4M3.F32.PACK_AB_MERGE_C R150, R31, R26, RZ ;  /* 0x0000001a1f96723e */ /* 0x000fe200048070ff */
[----:B------:R-:W-:Y:S02]  /*87f0*/  HADD2.F32 R126, -RZ, R125.H1_H1 ;  /* 0x3000007dff7e7230 */ /* 0x000fe40000004100 */
[C---:B------:R-:W-:Y:S01]  /*8800*/  FMUL R30, R70.reuse, R34 ;  /* 0x00000022461e7220 */ /* 0x040fe20000400000 */
[C---:B------:R-:W-:Y:S01]  /*8810*/  FMUL R35, R70.reuse, R35 ;  /* 0x0000002346237220 */ /* 0x040fe20000400000 */
[----:B------:R-:W-:Y:S01]  /*8820*/  F2FP.SATFINITE.E4M3.F32.PACK_AB_MERGE_C R150, R25, R24, R150 ;  /* 0x000000181996723e */ /* 0x000fe20004807096 */
[----:B------:R-:W-:Y:S02]  /*8830*/  HADD2.F32 R108, -RZ, R107.H1_H1 ;  /* 0x3000006bff6c7230 */ /* 0x000fe40000004100 */
[C---:B------:R-:W-:Y:S01]  /*8840*/  FFMA R30, R71.reuse, R101, R30 ;  /* 0x00000065471e7223 */ /* 0x040fe2000000001e */
[----:B------:R-:W-:Y:S02]  /*8850*/  HADD2.F32 R107, -RZ, R109.H0_H0 ;  /* 0x2000006dff6b7230 */ /* 0x000fe40000004100 */
[C---:B------:R-:W-:Y:S01]  /*8860*/  FFMA R35, R71.reuse, R104, R35 ;  /* 0x0000006847237223 */ /* 0x040fe20000000023 */
[C---:B------:R-:W-:Y:S01]  /*8870*/  FFMA R32, R71.reuse, R103, R32 ;  /* 0x0000006747207223 */ /* 0x040fe20000000020 */
[----:B------:R-:W-:Y:S01]  /*8880*/  FFMA R33, R71, R106, R33 ;  /* 0x0000006a47217223 */ /* 0x000fe20000000021 */
[----:B------:R-:W-:Y:S01]  /*8890*/  F2FP.F16.E4M3.UNPACK_B R129, R130 ;  /* 0x00000082ff81723e */ /* 0x000fe200020006ff */
[C---:B------:R-:W-:Y:S01]  /*88a0*/  FMUL R34, R70.reuse, R38 ;  /* 0x0000002646227220 */ /* 0x040fe20000400000 */
[----:B------:R-:W-:Y:S01]  /*88b0*/  F2FP.SATFINITE.E4M3.F32.PACK_AB_MERGE_C R151, R35, R30, RZ ;  /* 0x0000001e2397723e */ /* 0x000fe200048070ff */
[C---:B------:R-:W-:Y:S01]  /*88c0*/  FMUL R39, R70.reuse, R39 ;  /* 0x0000002746277220 */ /* 0x040fe20000400000 */
[--C-:B------:R-:W-:Y:S02]  /*88d0*/  HADD2.F32 R109, -RZ, R111.reuse.H0_H0 ;  /* 0x2000006fff6d7230 */ /* 0x100fe40000004100 */
[----:B------:R-:W-:Y:S01]  /*88e0*/  FFMA R34, R71, R105, R34 ;  /* 0x0000006947227223 */ /* 0x000fe20000000022 */
[----:B------:R-:W-:Y:S01]  /*88f0*/  F2FP.SATFINITE.E4M3.F32.PACK_AB_MERGE_C R151, R29, R28, R151 ;  /* 0x0000001c1d97723e */ /* 0x000fe20004807097 */
[C---:B------:R-:W-:Y:S01]  /*8900*/  FFMA R39, R71.reuse, R108, R39 ;  /* 0x0000006c47277223 */ /* 0x040fe20000000027 */
[----:B------:R-:W-:Y:S02]  /*8910*/  HADD2.F32 R112, -RZ, R111.H1_H1 ;  /* 0x3000006fff707230 */ /* 0x000fe40000004100 */
[C---:B------:R-:W-:Y:S01]  /*8920*/  FFMA R36, R71.reuse, R107, R36 ;  /* 0x0000006b47247223 */ /* 0x040fe20000000024 */
[----:B------:R-:W-:Y:S01]  /*8930*/  FFMA R37, R71, R110, R37 ;  /* 0x0000006e47257223 */ /* 0x000fe20000000025 */
[----:B------:R-:W-:Y:S01]  /*8940*/  F2FP.F16.E4M3.UNPACK_B R132, R130.H1 ;  /* 0x00000082ff84723e */ /* 0x000fe200030006ff */
[----:B------:R-:W-:Y:S01]  /*8950*/  HADD2.F32 R111, -RZ, R113.H0_H0 ;  /* 0x20000071ff6f7230 */ /* 0x000fe20000004100 */
[----:B------:R1:W-:Y:S01]  /*8960*/  STS.128 [R154+0x2010], R148 ;  /* 0x002010949a007388 */ /* 0x0003e20000000c00 */
[----:B------:R-:W-:Y:S01]  /*8970*/  F2FP.SATFINITE.E4M3.F32.PACK_AB_MERGE_C R88, R39, R34, RZ ;  /* 0x000000222758723e */ /* 0x000fe200048070ff */
[----:B------:R-:W-:Y:S02]  /*8980*/  HADD2.F32 R130, -RZ, R129.H1_H1 ;  /* 0x30000081ff827230 */ /* 0x000fe40000004100 */
[C---:B------:R-:W-:Y:S01]  /*8990*/  FMUL R38, R70.reuse, R42 ;  /* 0x0000002a46267220 */ /* 0x040fe20000400000 */
[C---:B------:R-:W-:Y:S01]  /*89a0*/  FMUL R43, R70.reuse, R43 ;  /* 0x0000002b462b7220 */ /* 0x040fe20000400000 */
[--C-:B------:R-:W-:Y:S01]  /*89b0*/  HADD2.F32 R113, -RZ, R115.reuse.H0_H0 ;  /* 0x20000073ff717230 */ /* 0x100fe20000004100 */
[----:B------:R-:W-:Y:S01]  /*89c0*/  F2FP.SATFINITE.E4M3.F32.PACK_AB_MERGE_C R88, R33, R32, R88 ;  /* 0x000000202158723e */ /* 0x000fe20004807058 */
[C---:B------:R-:W-:Y:S01]  /*89d0*/  FFMA R38, R71.reuse, R109, R38 ;  /* 0x0000006d47267223 */ /* 0x040fe20000000026 */
[C---:B------:R-:W-:Y:S01]  /*89e0*/  FFMA R43, R71.reuse, R112, R43 ;  /* 0x00000070472b7223 */ /* 0x040fe2000000002b */
[C---:B------:R-:W-:Y:S01]  /*89f0*/  FFMA R40, R71.reuse, R111, R40 ;  /* 0x0000006f47287223 */ /* 0x040fe20000000028 */
[----:B------:R-:W-:Y:S01]  /*8a00*/  FFMA R41, R71, R114, R41 ;  /* 0x0000007247297223 */ /* 0x000fe20000000029 */
[----:B------:R-:W-:Y:S01]  /*8a10*/  F2FP.F16.E4M3.UNPACK_B R133, R131 ;  /* 0x00000083ff85723e */ /* 0x000fe200020006ff */
[----:B------:R-:W-:Y:S01]  /*8a20*/  HADD2.F32 R116, -RZ, R115.H1_H1 ;  /* 0x30000073ff747230 */ /* 0x000fe20000004100 */
[----:B------:R-:W-:Y:S01]  /*8a30*/  F2FP.SATFINITE.E4M3.F32.PACK_AB_MERGE_C R65, R43, R38, RZ ;  /* 0x000000262b41723e */ /* 0x000fe200048070ff */
[----:B------:R-:W-:Y:S02]  /*8a40*/  HADD2.F32 R115, -RZ, R117.H0_H0 ;  /* 0x20000075ff737230 */ /* 0x000fe40000004100 */
[C---:B------:R-:W-:Y:S01]  /*8a50*/  FMUL R42, R70.reuse, R46 ;  /* 0x0000002e462a7220 */ /* 0x040fe20000400000 */
[--C-:B------:R-:W-:Y:S01]  /*8a60*/  HADD2.F32 R73, -RZ, R133.reuse.H0_H0 ;  /* 0x20000085ff497230 */ /* 0x100fe20000004100 */
[----:B------:R-:W-:Y:S01]  /*8a70*/  F2FP.SATFINITE.E4M3.F32.PACK_AB_MERGE_C R89, R37, R36, R65 ;  /* 0x000000242559723e */ /* 0x000fe20004807041 */
[----:B------:R-:W-:Y:S02]  /*8a80*/  HADD2.F32 R72, -RZ, R133.H1_H1 ;  /* 0x30000085ff487230 */ /* 0x000fe40000004100 */
[C---:B------:R-:W-:Y:S01]  /*8a90*/  FFMA R42, R71.reuse, R113, R42 ;  /* 0x00000071472a7223 */ /* 0x040fe2000000002a */
[C---:B------:R-:W-:Y:S01]  /*8aa0*/  FMUL R47, R70.reuse, R47 ;  /* 0x0000002f462f7220 */ /* 0x040fe20000400000 */
[--C-:B------:R-:W-:Y:S02]  /*8ab0*/  HADD2.F32 R117, -RZ, R119.reuse.H0_H0 ;  /* 0x20000077ff757230 */ /* 0x100fe40000004100 */
[C---:B------:R-:W-:Y:S01]  /*8ac0*/  FMUL R46, R70.reuse, R50 ;  /* 0x00000032462e7220 */ /* 0x040fe20000400000 */
[----:B------:R-:W-:Y:S02]  /*8ad0*/  HADD2.F32 R120, -RZ, R119.H1_H1 ;  /* 0x30000077ff787230 */ /* 0x000fe40000004100 */
[C---:B------:R-:W-:Y:S01]  /*8ae0*/  FFMA R47, R71.reuse, R116, R47 ;  /* 0x00000074472f7223 */ /* 0x040fe2000000002f */
[C---:B------:R-:W-:Y:S01]  /*8af0*/  FFMA R44, R71.reuse, R115, R44 ;  /* 0x00000073472c7223 */ /* 0x040fe2000000002c */
[----:B------:R-:W-:Y:S02]  /*8b00*/  HADD2.F32 R119, -RZ, R121.H0_H0 ;  /* 0x20000079ff777230 */ /* 0x000fe40000004100 */
[C---:B------:R-:W-:Y:S01]  /*8b10*/  FMUL R51, R70.reuse, R51 ;  /* 0x0000003346337220 */ /* 0x040fe20000400000 */
[C---:B------:R-:W-:Y:S01]  /*8b20*/  FFMA R45, R71.reuse, R118, R45 ;  /* 0x00000076472d7223 */ /* 0x040fe2000000002d */
[--C-:B------:R-:W-:Y:S02]  /*8b30*/  HADD2.F32 R121, -RZ, R123.reuse.H0_H0 ;  /* 0x2000007bff797230 */ /* 0x100fe40000004100 */
[C---:B------:R-:W-:Y:S01]  /*8b40*/  FFMA R46, R71.reuse, R117, R46 ;  /* 0x00000075472e7223 */ /* 0x040fe2000000002e */
[----:B------:R-:W-:Y:S02]  /*8b50*/  HADD2.F32 R124, -RZ, R123.H1_H1 ;  /* 0x3000007bff7c7230 */ /* 0x000fe40000004100 */
[C---:B------:R-:W-:Y:S01]  /*8b60*/  FMUL R50, R70.reuse, R54 ;  /* 0x0000003646327220 */ /* 0x040fe20000400000 */
[----:B------:R-:W-:Y:S02]  /*8b70*/  HADD2.F32 R123, -RZ, R125.H0_H0 ;  /* 0x2000007dff7b7230 */ /* 0x000fe40000004100 */
[C---:B------:R-:W-:Y:S01]  /*8b80*/  FFMA R51, R71.reuse, R120, R51 ;  /* 0x0000007847337223 */ /* 0x040fe20000000033 */
[C---:B------:R-:W-:Y:S01]  /*8b90*/  FMUL R55, R70.reuse, R55 ;  /* 0x0000003746377220 */ /* 0x040fe20000400000 */
[C---:B------:R-:W-:Y:S01]  /*8ba0*/  FFMA R48, R71.reuse, R119, R48 ;  /* 0x0000007747307223 */ /* 0x040fe20000000030 */
        /* <DEDUP_REMOVED lines=9> */
[----:B------:R-:W-:Y:S01]  /*8c40*/  F2FP.F16.E4M3.UNPACK_B R131, R131.H1 ;  /* 0x00000083ff83723e */ /* 0x000fe200030006ff */
[C---:B------:R-:W-:Y:S01]  /*8c50*/  FFMA R53, R71.reuse, R126, R53 ;  /* 0x0000007e47357223 */ /* 0x040fe20000000035 */
[--C-:B------:R-:W-:Y:S02]  /*8c60*/  HADD2.F32 R129, -RZ, R132.reuse.H0_H0 ;  /* 0x20000084ff817230 */ /* 0x100fe40000004100 */
[C---:B------:R-:W-:Y:S01]  /*8c70*/  FFMA R54, R71.reuse, R125, R54 ;  /* 0x0000007d47367223 */ /* 0x040fe20000000036 */
[----:B------:R-:W-:Y:S02]  /*8c80*/  HADD2.F32 R132, -RZ, R132.H1_H1 ;  /* 0x30000084ff847230 */ /* 0x000fe40000004100 */
[C---:B------:R-:W-:Y:S01]  /*8c90*/  FMUL R58, R70.reuse, R62 ;  /* 0x0000003e463a7220 */ /* 0x040fe20000400000 */
[C---:B------:R-:W-:Y:S01]  /*8ca0*/  FFMA R59, R71.reuse, R128, R59 ;  /* 0x00000080473b7223 */ /* 0x040fe2000000003b */
[C---:B------:R-:W-:Y:S01]  /*8cb0*/  FMUL R63, R70.reuse, R63 ;  /* 0x0000003f463f7220 */ /* 0x040fe20000400000 */
[C---:B------:R-:W-:Y:S01]  /*8cc0*/  FFMA R56, R71.reuse, R127, R56 ;  /* 0x0000007f47387223 */ /* 0x040fe20000000038 */
[C---:B------:R-:W-:Y:S01]  /*8cd0*/  FFMA R57, R71.reuse, R130, R57 ;  /* 0x0000008247397223 */ /* 0x040fe20000000039 */
[--C-:B------:R-:W-:Y:S02]  /*8ce0*/  HADD2.F32 R75, -RZ, R131.reuse.H0_H0 ;  /* 0x20000083ff4b7230 */ /* 0x100fe40000004100 */
[----:B------:R-:W-:Y:S01]  /*8cf0*/  FMUL R62, R70, R66 ;  /* 0x00000042463e7220 */ /* 0x000fe20000400000 */
[----:B------:R-:W-:Y:S02]  /*8d00*/  HADD2.F32 R74, -RZ, R131.H1_H1 ;  /* 0x30000083ff4a7230 */ /* 0x000fe40000004100 */
[C---:B------:R-:W-:Y:S01]  /*8d10*/  FFMA R58, R71.reuse, R129, R58 ;  /* 0x00000081473a7223 */ /* 0x040fe2000000003a */
[----:B------:R-:W-:Y:S01]  /*8d20*/  FFMA R63, R71, R132, R63 ;  /* 0x00000084473f7223 */ /* 0x000fe2000000003f */
[----:B------:R-:W-:Y:S01]  /*8d30*/  F2FP.SATFINITE.E4M3.F32.PACK_AB_MERGE_C R90, R47, R42, RZ ;  /* 0x0000002a2f5a723e */ /* 0x000fe200048070ff */
[----:B------:R-:W-:Y:S01]  /*8d40*/  FFMA R60, R71, R73, R60 ;  /* 0x00000049473c7223 */ /* 0x000fe2000000003c */
[----:B------:R-:W-:Y:S01]  /*8d50*/  F2FP.SATFINITE.E4M3.F32.PACK_AB_MERGE_C R91, R51, R46, RZ ;  /* 0x0000002e335b723e */ /* 0x000fe200048070ff */
[C---:B------:R-:W-:Y:S01]  /*8d60*/  FFMA R61, R71.reuse, R72, R61 ;  /* 0x00000048473d7223 */ /* 0x040fe2000000003d */
[----:B------:R-:W-:Y:S01]  /*8d70*/  FFMA R62, R71, R75, R62 ;  /* 0x0000004b473e7223 */ /* 0x000fe2000000003e */
[----:B------:R-:W-:Y:S01]  /*8d80*/  F2FP.SATFINITE.E4M3.F32.PACK_AB_MERGE_C R65, R55, R50, RZ ;  /* 0x000000323741723e */ /* 0x000fe200048070ff */
[----:B------:R-:W-:Y:S01]  /*8d90*/  FFMA R67, R71, R74, R67 ;  /* 0x0000004a47437223 */ /* 0x000fe20000000043 */
[----:B------:R-:W-:Y:S02]  /*8da0*/  F2FP.SATFINITE.E4M3.F32.PACK_AB_MERGE_C R90, R41, R40, R90 ;  /* 0x00000028295a723e */ /* 0x000fe4000480705a */
[----:B------:R-:W-:Y:S02]  /*8db0*/  F2FP.SATFINITE.E4M3.F32.PACK_AB_MERGE_C R91, R45, R44, R91 ;  /* 0x0000002c2d5b723e */ /* 0x000fe4000480705b */
[----:B------:R-:W-:Y:S02]  /*8dc0*/  F2FP.SATFINITE.E4M3.F32.PACK_AB_MERGE_C R64, R49, R48, R65 ;  /* 0x000000303140723e */ /* 0x000fe40004807041 */
[----:B------:R-:W-:Y:S01]  /*8dd0*/  F2FP.SATFINITE.E4M3.F32.PACK_AB_MERGE_C R65, R59, R54, RZ ;  /* 0x000000363b41723e */ /* 0x000fe200048070ff */
[----:B------:R1:W-:Y:S01]  /*8de0*/  STS.128 [R163+0x2020], R88 ;  /* 0x00202058a3007388 */ /* 0x0003e20000000c00 */
[----:B------:R-:W-:Y:S02]  /*8df0*/  F2FP.SATFINITE.E4M3.F32.PACK_AB_MERGE_C R66, R63, R58, RZ ;  /* 0x0000003a3f42723e */ /* 0x000fe400048070ff */
[----:B------:R-:W-:Y:S02]  /*8e00*/  F2FP.SATFINITE.E4M3.F32.PACK_AB_MERGE_C R76, R67, R62, RZ ;  /* 0x0000003e434c723e */ /* 0x000fe400048070ff */
[----:B------:R-:W-:Y:S02]  /*8e10*/  F2FP.SATFINITE.E4M3.F32.PACK_AB_MERGE_C R65, R53, R52, R65 ;  /* 0x000000343541723e */ /* 0x000fe40004807041 */
[----:B------:R-:W-:Y:S02]  /*8e20*/  F2FP.SATFINITE.E4M3.F32.PACK_AB_MERGE_C R66, R57, R56, R66 ;  /* 0x000000383942723e */ /* 0x000fe40004807042 */
[----:B------:R-:W-:Y:S02]  /*8e30*/  F2FP.SATFINITE.E4M3.F32.PACK_AB_MERGE_C R67, R61, R60, R76 ;  /* 0x0000003c3d43723e */ /* 0x000fe4000480704c */
[----:B------:R-:W-:Y:S03]  /*8e40*/  IADD3 R68, PT, PT, R68, 0x1, RZ ;  /* 0x0000000144447810 */ /* 0x000fe60007ffe0ff */
[----:B------:R1:W-:Y:S01]  /*8e50*/  STS.128 [R162+0x2030], R64 ;  /* 0x00203040a2007388 */ /* 0x0003e20000000c00 */
[----:B------:R-:W-:Y:S01]  /*8e60*/  @!PT LDS RZ, [RZ] ;  /* 0x00000000fffff984 */ /* 0x000fe20000000800 */
[----:B------:R-:W-:Y:S01]  /*8e70*/  @!PT LDS RZ, [RZ] ;  /* 0x00000000fffff984 */ /* 0x000fe20000000800 */
[----:B------:R-:W-:Y:S01]  /*8e80*/  @!PT LDS RZ, [RZ] ;  /* 0x00000000fffff984 */ /* 0x000fe20000000800 */
[----:B------:R-:W-:Y:S01]  /*8e90*/  @!PT LDS RZ, [RZ] ;  /* 0x00000000fffff984 */ /* 0x000fe20000000800 */
[----:B------:R3:W-:Y:S07]  /*8ea0*/  MEMBAR.ALL.CTA ;  /* 0x0000000000007992 */ /* 0x0007ee0000008000 */
[----:B---3--:R-:W3:Y:S02]  /*8eb0*/  FENCE.VIEW.ASYNC.S ;  /* 0x00000000000073c6 */ /* 0x008ee40000000000 */
[----:B---3--:R-:W-:Y:S06]  /*8ec0*/  BAR.SYNC.DEFER_BLOCKING 0x1, 0x80 ;  /* 0x0042000000007b1d */ /* 0x008fec0000010000 */
[----:B------:R-:W-:Y:S05]  /*8ed0*/  @P0 BRA `(.L_x_142) ;  /* 0x00000000006c0947 */ /* 0x000fea0003800000 */
[----:B------:R-:W-:Y:S01]  /*8ee0*/  USHF.L.U32 UR10, UR45, 0x7, URZ ;  /* 0x000000072d0a7899 */ /* 0x000fe200080006ff */
[----:B------:R-:W-:Y:S01]  /*8ef0*/  R2UR UR6, R159 ;  /* 0x000000009f0672ca */ /* 0x000fe200000e0000 */
[----:B------:R-:W-:Y:S01]  /*8f00*/  UISETP.NE.AND UP0, UPT, UR56, 0x1, UPT ;  /* 0x000000013800788c */ /* 0x000fe2000bf05270 */
[----:B------:R-:W-:Y:S01]  /*8f10*/  R2UR UR7, R158 ;  /* 0x000000009e0772ca */ /* 0x000fe200000e0000 */
[----:B------:R-:W-:Y:S01]  /*8f20*/  UIMAD.WIDE.U32 UR4, UR10, UR57, URZ ;  /* 0x000000390a0472a5 */ /* 0x000fe2000f8e00ff */
[----:B------:R-:W3:Y:S01]  /*8f30*/  LDCU.64 UR14, c[0x0][0x348] ;  /* 0x00006900ff0e77ac */ /* 0x000ee20008000a00 */
[----:B------:R-:W-:Y:S02]  /*8f40*/  UISETP.NE.AND UP1, UPT, UR59, 0x1, UPT ;  /* 0x000000013b00788c */ /* 0x000fe4000bf25270 */
[----:B------:R-:W-:Y:S03]  /*8f50*/  USHF.L.U32 UR9, UR47, 0x6, URZ ;  /* 0x000000062f097899 */ /* 0x000fe600080006ff */
[----:B------:R-:W-:Y:S02]  /*8f60*/  UMOV UR4, UR5 ;  /* 0x0000000500047c82 */ /* 0x000fe40008000000 */
[----:B------:R-:W-:Y:S04]  /*8f70*/  USHF.R.U32.HI UR4, URZ, UR58, UR4 ;  /* 0x0000003aff047299 */ /* 0x000fe80008011604 */
[----:B------:R-:W-:Y:S04]  /*8f80*/  USEL UR11, UR10, UR4, !UP0 ;  /* 0x000000040a0b7287 */ /* 0x000fe8000c000000 */
[----:B------:R-:W-:Y:S02]  /*8f90*/  UIMAD.WIDE.U32 UR4, UR11, UR6, URZ ;  /* 0x000000060b0472a5 */ /* 0x000fe4000f8e00ff */
[----:B------:R-:W-:Y:S05]  /*8fa0*/  UIADD3 UR6, UPT, UPT, UR44, 0x2400, URZ ;  /* 0x000024002c067890 */ /* 0x000fea000fffe0ff */
[----:B------:R-:W-:Y:S01]  /*8fb0*/  UMOV UR4, UR5 ;  /* 0x0000000500047c82 */ /* 0x000fe20008000000 */
[----:B------:R-:W-:Y:S01]  /*8fc0*/  IMAD.U32 R164, RZ, RZ, UR6 ;  /* 0x00000006ffa47e24 */ /* 0x000fe2000f8e00ff */
[----:B------:R-:W-:Y:S02]  /*8fd0*/  USHF.R.U32.HI UR5, URZ, UR7, UR4 ;  /* 0x00000007ff057299 */ /* 0x000fe40008011604 */
[----:B---3--:R-:W-:Y:S02]  /*8fe0*/  UIADD3 UR4, UP0, UPT, UR14, 0x680, URZ ;  /* 0x000006800e047890 */ /* 0x008fe4000ff1e0ff */
[----:B------:R-:W-:Y:S01]  /*8ff0*/  USEL UR12, UR11, UR5, !UP1 ;  /* 0x000000050b0c7287 */ /* 0x000fe2000c800000 */
[----:B------:R-:W-:Y:S01]  /*9000*/  R2UR UR8, R164 ;  /* 0x00000000a40872ca */ /* 0x000fe200000e0000 */
[----:B------:R-:W-:Y:S02]  /*9010*/  UIADD3 UR5, UPT, UPT, -UR11, URZ, URZ ;  /* 0x000000ff0b057290 */ /* 0x000fe4000fffe1ff */
[----:B------:R-:W-:Y:S02]  /*9020*/  UIADD3 UR6, UPT, UPT, -UR12, URZ, URZ ;  /* 0x000000ff0c067290 */ /* 0x000fe4000fffe1ff */
[----:B------:R-:W-:Y:S02]  /*9030*/  UIMAD UR10, UR56, UR5, UR10 ;  /* 0x00000005380a72a4 */ /* 0x000fe4000f8e020a */
[----:B------:R-:W-:Y:S02]  /*9040*/  UIMAD UR11, UR59, UR6, UR11 ;  /* 0x000000063b0b72a4 */ /* 0x000fe4000f8e020b */
[----:B------:R-:W-:Y:S09]  /*9050*/  UIADD3.X UR5, UPT, UPT, URZ, UR15, URZ, UP0, !UPT ;  /* 0x0000000fff057290 */ /* 0x000ff200087fe4ff */
[----:B------:R3:W-:Y:S01]  /*9060*/  UTMASTG.4D.IM2COL [UR8], [UR4] ;  /* 0x00000008040073b5 */ /* 0x0007e20008058000 */
[----:B------:R0:W-:Y:S01]  /*9070*/  UTMACMDFLUSH ;  /* 0x00000000000079b7 */ /* 0x0001e20000000000 */
[----:B---3--:R-:W-:Y:S04]  /*9080*/  DEPBAR.LE SB0, 0x0 ;  /* 0x000080000000791a */ /* 0x008fe80000000000 */
.L_x_142:
[----:B------:R-:W-:Y:S05]  /*9090*/  BSYNC.RECONVERGENT B0 ;  /* 0x0000000000007941 */ /* 0x000fea0003800200 */
.L_x_141:
[----:B------:R-:W-:Y:S01]  /*90a0*/  R2UR UR4, R160 ;  /* 0x00000000a00472ca */ /* 0x000fe200000e0000 */
[----:B------:R-:W-:Y:S01]  /*90b0*/  BAR.SYNC.DEFER_BLOCKING 0x1, 0x80 ;  /* 0x0042000000007b1d */ /* 0x000fe20000010000 */
[----:B------:R-:W-:Y:S01]  /*90c0*/  ISETP.NE.AND P0, PT, R68, 0x2, PT ;  /* 0x000000024400780c */ /* 0x000fe20003f05270 */
[----:B------:R-:W-:Y:S01]  /*90d0*/  UISETP.NE.AND UP0, UPT, UR48, URZ, UPT ;  /* 0x000000ff3000728c */ /* 0x000fe2000bf05270 */
[----:B------:R-:W-:Y:S01]  /*90e0*/  LOP3.LUT R152, R152, 0x1, RZ, 0x3c, !PT ;  /* 0x0000000198987812 */ /* 0x000fe200078e3cff */
[----:B------:R-:W-:Y:S01]  /*90f0*/  UIADD3 UR45, UPT, UPT, UR37, UR63, URZ ;  /* 0x0000003f252d7290 */ /* 0x000fe2000fffe0ff */
[----:B------:R-:W-:Y:S02]  /*9100*/  SEL R0, RZ, 0x1, P0 ;  /* 0x00000001ff007807 */ /* 0x000fe40000000000 */
[----:B------:R-:W-:Y:S02]  /*9110*/  SEL R68, R68, RZ, P0 ;  /* 0x000000ff44447207 */ /* 0x000fe40000000000 */
[----:B------:R-:W-:Y:S03]  /*9120*/  LOP3.LUT R153, R153, R0, RZ, 0x3c, !PT ;  /* 0x0000000099997212 */ /* 0x000fe600078e3cff */
[----:B------:R-:W-:Y:S01]  /*9130*/  UIADD3 UR47, UPT, UPT, UR36, UR4, URZ ;  /* 0x00000004242f7290 */ /* 0x000fe2000fffe0ff */
[----:B------:R-:W-:Y:S01]  /*9140*/  UMOV UR46, UR51 ;  /* 0x00000033002e7c82 */ /* 0x000fe20008000000 */
[----:B------:R-:W-:Y:S10]  /*9150*/  BRA.U UP0, `(.L_x_143) ;  /* 0xffffffd900e87547 */ /* 0x000ff4000b83ffff */
[----:B------:R-:W-:Y:S05]  /*9160*/  EXIT ;  /* 0x000000000000794d */ /* 0x000fea0003800000 */
.L_x_25:
[----:B------:R-:W-:Y:S07]  /*9170*/  MOV R0, UR9 ;  /* 0x0000000900007c02 */ /* 0x000fee0008000f00 */
.L_x_144:
[----:B-1----:R1:W2:Y:S02]  /*9180*/  SYNCS.PHASECHK.TRANS64.TRYWAIT P0, [R0+URZ+0x148], R5 ;  /* 0x00014805000075a7 */ /* 0x0022a400080011ff */
[----:B--2---:R-:W-:Y:S05]  /*9190*/  @!P0 NANOSLEEP.SYNCS 0x989680 ;  /* 0x009896800000895d */ /* 0x004fea0003900000 */
[----:B------:R-:W2:Y:S02]  /*91a0*/  @!P0 SYNCS.PHASECHK.TRANS64 P0, [R0+URZ+0x148], R5 ;  /* 0x00014805000085a7 */ /* 0x000ea400080010ff */
[----:B--2---:R-:W-:Y:S05]  /*91b0*/  @!P0 BRA `(.L_x_144) ;  /* 0xfffffffc00f08947 */ /* 0x004fea000383ffff */
[----:B------:R-:W-:Y:S05]  /*91c0*/  BRA `(.L_x_24) ;  /* 0xffffff8c00607947 */ /* 0x000fea000383ffff */
.L_x_32:
[----:B------:R-:W-:Y:S07]  /*91d0*/  MOV R0, UR9 ;  /* 0x0000000900007c02 */ /* 0x000fee0008000f00 */
.L_x_145:
[----:B-1----:R1:W2:Y:S02]  /*91e0*/  SYNCS.PHASECHK.TRANS64.TRYWAIT P0, [R0+URZ+0x148], R5 ;  /* 0x00014805000075a7 */ /* 0x0022a400080011ff */
[----:B--2---:R-:W-:Y:S05]  /*91f0*/  @!P0 NANOSLEEP.SYNCS 0x989680 ;  /* 0x009896800000895d */ /* 0x004fea0003900000 */
[----:B------:R-:W2:Y:S02]  /*9200*/  @!P0 SYNCS.PHASECHK.TRANS64 P0, [R0+URZ+0x148], R5 ;  /* 0x00014805000085a7 */ /* 0x000ea400080010ff */
[----:B--2---:R-:W-:Y:S05]  /*9210*/  @!P0 BRA `(.L_x_145) ;  /* 0xfffffffc00f08947 */ /* 0x004fea000383ffff */
[----:B------:R-:W-:Y:S05]  /*9220*/  BRA `(.L_x_31) ;  /* 0xffffff9000bc7947 */ /* 0x000fea000383ffff */
.L_x_37:
[----:B------:R-:W-:-:S07]  /*9230*/  MOV R0, UR25 ;  /* 0x0000001900007c02 */ /* 0x000fce0008000f00 */
.L_x_146:
[----:B-1----:R1:W2:Y:S02]  /*9240*/  SYNCS.PHASECHK.TRANS64.TRYWAIT P0, [R0+URZ+0x2b0], R3 ;  /* 0x0002b003000075a7 */ /* 0x0022a400080011ff */
[----:B--2---:R-:W-:Y:S05]  /*9250*/  @!P0 NANOSLEEP.SYNCS 0x989680 ;  /* 0x009896800000895d */ /* 0x004fea0003900000 */
[----:B------:R-:W2:Y:S02]  /*9260*/  @!P0 SYNCS.PHASECHK.TRANS64 P0, [R0+URZ+0x2b0], R3 ;  /* 0x0002b003000085a7 */ /* 0x000ea400080010ff */
[----:B--2---:R-:W-:Y:S05]  /*9270*/  @!P0 BRA `(.L_x_146) ;  /* 0xfffffffc00f08947 */ /* 0x004fea000383ffff */
[----:B------:R-:W-:Y:S05]  /*9280*/  BRA `(.L_x_147) ;  /* 0xffffff9400887947 */ /* 0x000fea000383ffff */
.L_x_41:
[----:B------:R-:W-:-:S07]  /*9290*/  MOV R0, UR4 ;  /* 0x0000000400007c02 */ /* 0x000fce0008000f00 */
.L_x_148:
[----:B-1----:R1:W2:Y:S02]  /*92a0*/  SYNCS.PHASECHK.TRANS64.TRYWAIT P0, [R0+URZ], R3 ;  /* 0x00000003000075a7 */ /* 0x0022a400080011ff */
[----:B--2---:R-:W-:Y:S05]  /*92b0*/  @!P0 NANOSLEEP.SYNCS 0x989680 ;  /* 0x009896800000895d */ /* 0x004fea0003900000 */
[----:B------:R-:W2:Y:S02]  /*92c0*/  @!P0 SYNCS.PHASECHK.TRANS64 P0, [R0+URZ], R3 ;  /* 0x00000003000085a7 */ /* 0x000ea400080010ff */
[----:B--2---:R-:W-:Y:S05]  /*92d0*/  @!P0 BRA `(.L_x_148) ;  /* 0xfffffffc00f08947 */ /* 0x004fea000383ffff */
[----:B------:R-:W-:Y:S05]  /*92e0*/  BRA `(.L_x_149) ;  /* 0xffffff9c001c7947 */ /* 0x000fea000383ffff */
.L_x_42:
[----:B------:R-:W-:-:S07]  /*92f0*/  MOV R0, UR5 ;  /* 0x0000000500007c02 */ /* 0x000fce0008000f00 */
.L_x_150:
[----:B-1----:R1:W2:Y:S02]  /*9300*/  SYNCS.PHASECHK.TRANS64.TRYWAIT P0, [R0+URZ], R3 ;  /* 0x00000003000075a7 */ /* 0x0022a400080011ff */
[----:B--2---:R-:W-:Y:S05]  /*9310*/  @!P0 NANOSLEEP.SYNCS 0x989680 ;  /* 0x009896800000895d */ /* 0x004fea0003900000 */
[----:B------:R-:W2:Y:S02]  /*9320*/  @!P0 SYNCS.PHASECHK.TRANS64 P0, [R0+URZ], R3 ;  /* 0x00000003000085a7 */ /* 0x000ea400080010ff */
[----:B--2---:R-:W-:Y:S05]  /*9330*/  @!P0 BRA `(.L_x_150) ;  /* 0xfffffffc00f08947 */ /* 0x004fea000383ffff */
[----:B------:R-:W-:Y:S05]  /*9340*/  BRA `(.L_x_151) ;  /* 0xffffff9c002c7947 */ /* 0x000fea000383ffff */
.L_x_43:
[----:B------:R-:W-:-:S07]  /*9350*/  MOV R0, UR5 ;  /* 0x0000000500007c02 */ /* 0x000fce0008000f00 */
.L_x_152:
[----:B-1----:R1:W2:Y:S02]  /*9360*/  SYNCS.PHASECHK.TRANS64.TRYWAIT P0, [R0+URZ], R3 ;  /* 0x00000003000075a7 */ /* 0x0022a400080011ff */
[----:B--2---:R-:W-:Y:S05]  /*9370*/  @!P0 NANOSLEEP.SYNCS 0x989680 ;  /* 0x009896800000895d */ /* 0x004fea0003900000 */
[----:B------:R-:W2:Y:S02]  /*9380*/  @!P0 SYNCS.PHASECHK.TRANS64 P0, [R0+URZ], R3 ;  /* 0x00000003000085a7 */ /* 0x000ea400080010ff */
[----:B--2---:R-:W-:Y:S05]  /*9390*/  @!P0 BRA `(.L_x_152) ;  /* 0xfffffffc00f08947 */ /* 0x004fea000383ffff */
[----:B------:R-:W-:Y:S05]  /*93a0*/  BRA `(.L_x_153) ;  /* 0xffffff9c003c7947 */ /* 0x000fea000383ffff */
.L_x_44:
[----:B------:R-:W-:-:S07]  /*93b0*/  MOV R0, UR5 ;  /* 0x0000000500007c02 */ /* 0x000fce0008000f00 */
.L_x_154:
[----:B-1----:R1:W2:Y:S02]  /*93c0*/  SYNCS.PHASECHK.TRANS64.TRYWAIT P0, [R0+URZ], R3 ;  /* 0x00000003000075a7 */ /* 0x0022a400080011ff */
[----:B--2---:R-:W-:Y:S05]  /*93d0*/  @!P0 NANOSLEEP.SYNCS 0x989680 ;  /* 0x009896800000895d */ /* 0x004fea0003900000 */
[----:B------:R-:W2:Y:S02]  /*93e0*/  @!P0 SYNCS.PHASECHK.TRANS64 P0, [R0+URZ], R3 ;  /* 0x00000003000085a7 */ /* 0x000ea400080010ff */
[----:B--2---:R-:W-:Y:S05]  /*93f0*/  @!P0 BRA `(.L_x_154) ;  /* 0xfffffffc00f08947 */ /* 0x004fea000383ffff */
[----:B------:R-:W-:Y:S05]  /*9400*/  BRA `(.L_x_155) ;  /* 0xffffff9c004c7947 */ /* 0x000fea000383ffff */
.L_x_45:
[----:B------:R-:W-:-:S07]  /*9410*/  MOV R0, UR5 ;  /* 0x0000000500007c02 */ /* 0x000fce0008000f00 */
.L_x_156:
[----:B-1----:R1:W2:Y:S02]  /*9420*/  SYNCS.PHASECHK.TRANS64.TRYWAIT P0, [R0+URZ], R3 ;  /* 0x00000003000075a7 */ /* 0x0022a400080011ff */
[----:B--2---:R-:W-:Y:S05]  /*9430*/  @!P0 NANOSLEEP.SYNCS 0x989680 ;  /* 0x009896800000895d */ /* 0x004fea0003900000 */
[----:B------:R-:W2:Y:S02]  /*9440*/  @!P0 SYNCS.PHASECHK.TRANS64 P0, [R0+URZ], R3 ;  /* 0x00000003000085a7 */ /* 0x000ea400080010ff */
[----:B--2---:R-:W-:Y:S05]  /*9450*/  @!P0 BRA `(.L_x_156) ;  /* 0xfffffffc00f08947 */ /* 0x004fea000383ffff */
[----:B------:R-:W-:Y:S05]  /*9460*/  BRA `(.L_x_157) ;  /* 0xffffff9c005c7947 */ /* 0x000fea000383ffff */
.L_x_46:
[----:B------:R-:W-:-:S07]  /*9470*/  MOV R0, UR5 ;  /* 0x0000000500007c02 */ /* 0x000fce0008000f00 */
.L_x_158:
[----:B-1----:R1:W2:Y:S02]  /*9480*/  SYNCS.PHASECHK.TRANS64.TRYWAIT P0, [R0+URZ], R3 ;  /* 0x00000003000075a7 */ /* 0x0022a400080011ff */
[----:B--2---:R-:W-:Y:S05]  /*9490*/  @!P0 NANOSLEEP.SYNCS 0x989680 ;  /* 0x009896800000895d */ /* 0x004fea0003900000 */
[----:B------:R-:W2:Y:S02]  /*94a0*/  @!P0 SYNCS.PHASECHK.TRANS64 P0, [R0+URZ], R3 ;  /* 0x00000003000085a7 */ /* 0x000ea400080010ff */
[----:B--2---:R-:W-:Y:S05]  /*94b0*/  @!P0 BRA `(.L_x_158) ;  /* 0xfffffffc00f08947 */ /* 0x004fea000383ffff */
[----:B------:R-:W-:Y:S05]  /*94c0*/  BRA `(.L_x_159) ;  /* 0xffffff9c006c7947 */ /* 0x000fea000383ffff */
.L_x_47:
[----:B------:R-:W-:-:S07]  /*94d0*/  MOV R0, UR5 ;  /* 0x0000000500007c02 */ /* 0x000fce0008000f00 */
.L_x_160:
[----:B-1----:R1:W2:Y:S02]  /*94e0*/  SYNCS.PHASECHK.TRANS64.TRYWAIT P0, [R0+URZ], R3 ;  /* 0x00000003000075a7 */ /* 0x0022a400080011ff */
[----:B--2---:R-:W-:Y:S05]  /*94f0*/  @!P0 NANOSLEEP.SYNCS 0x989680 ;  /* 0x009896800000895d */ /* 0x004fea0003900000 */
[----:B------:R-:W2:Y:S02]  /*9500*/  @!P0 SYNCS.PHASECHK.TRANS64 P0, [R0+URZ], R3 ;  /* 0x00000003000085a7 */ /* 0x000ea400080010ff */
[----:B--2---:R-:W-:Y:S05]  /*9510*/  @!P0 BRA `(.L_x_160) ;  /* 0xfffffffc00f08947 */ /* 0x004fea000383ffff */
[----:B------:R-:W-:Y:S05]  /*9520*/  BRA `(.L_x_161) ;  /* 0xffffff9c007c7947 */ /* 0x000fea000383ffff */
.L_x_48:
[----:B------:R-:W-:-:S07]  /*9530*/  MOV R0, UR5 ;  /* 0x0000000500007c02 */ /* 0x000fce0008000f00 */
.L_x_162:
[----:B-1----:R1:W2:Y:S02]  /*9540*/  SYNCS.PHASECHK.TRANS64.TRYWAIT P0, [R0+URZ], R3 ;  /* 0x00000003000075a7 */ /* 0x0022a400080011ff */
[----:B--2---:R-:W-:Y:S05]  /*9550*/  @!P0 NANOSLEEP.SYNCS 0x989680 ;  /* 0x009896800000895d */ /* 0x004fea0003900000 */
[----:B------:R-:W2:Y:S02]  /*9560*/  @!P0 SYNCS.PHASECHK.TRANS64 P0, [R0+URZ], R3 ;  /* 0x00000003000085a7 */ /* 0x000ea400080010ff */
[----:B--2---:R-:W-:Y:S05]  /*9570*/  @!P0 BRA `(.L_x_162) ;  /* 0xfffffffc00f08947 */ /* 0x004fea000383ffff */
[----:B------:R-:W-:Y:S05]  /*9580*/  BRA `(.L_x_163) ;  /* 0xffffff9c008c7947 */ /* 0x000fea000383ffff */
.L_x_49:
[----:B------:R-:W-:-:S07]  /*9590*/  MOV R0, UR5 ;  /* 0x0000000500007c02 */ /* 0x000fce0008000f00 */
.L_x_164:
[----:B-1----:R1:W2:Y:S02]  /*95a0*/  SYNCS.PHASECHK.TRANS64.TRYWAIT P0, [R0+URZ], R3 ;  /* 0x00000003000075a7 */ /* 0x0022a400080011ff */
[----:B--2---:R-:W-:Y:S05]  /*95b0*/  @!P0 NANOSLEEP.SYNCS 0x989680 ;  /* 0x009896800000895d */ /* 0x004fea0003900000 */
[----:B------:R-:W2:Y:S02]  /*95c0*/  @!P0 SYNCS.PHASECHK.TRANS64 P0, [R0+URZ], R3 ;  /* 0x00000003000085a7 */ /* 0x000ea400080010ff */
[----:B--2---:R-:W-:Y:S05]  /*95d0*/  @!P0 BRA `(.L_x_164) ;  /* 0xfffffffc00f08947 */ /* 0x004fea000383ffff */
[----:B------:R-:W-:Y:S05]  /*95e0*/  BRA `(.L_x_165) ;  /* 0xffffff9c009c7947 */ /* 0x000fea000383ffff */
.L_x_50:
[----:B------:R-:W-:-:S07]  /*95f0*/  MOV R0, UR5 ;  /* 0x0000000500007c02 */ /* 0x000fce0008000f00 */
.L_x_166:
[----:B-1----:R1:W2:Y:S02]  /*9600*/  SYNCS.PHASECHK.TRANS64.TRYWAIT P0, [R0+URZ], R3 ;  /* 0x00000003000075a7 */ /* 0x0022a400080011ff */
[----:B--2---:R-:W-:Y:S05]  /*9610*/  @!P0 NANOSLEEP.SYNCS 0x989680 ;  /* 0x009896800000895d */ /* 0x004fea0003900000 */
[----:B------:R-:W2:Y:S02]  /*9620*/  @!P0 SYNCS.PHASECHK.TRANS64 P0, [R0+URZ], R3 ;  /* 0x00000003000085a7 */ /* 0x000ea400080010ff */
[----:B--2---:R-:W-:Y:S05]  /*9630*/  @!P0 BRA `(.L_x_166) ;  /* 0xfffffffc00f08947 */ /* 0x004fea000383ffff */
[----:B------:R-:W-:Y:S05]  /*9640*/  BRA `(.L_x_167) ;  /* 0xffffff9c00ac7947 */ /* 0x000fea000383ffff */
.L_x_51:
[----:B------:R-:W-:-:S07]  /*9650*/  MOV R0, UR5 ;  /* 0x0000000500007c02 */ /* 0x000fce0008000f00 */
.L_x_168:
[----:B-1----:R1:W2:Y:S02]  /*9660*/  SYNCS.PHASECHK.TRANS64.TRYWAIT P0, [R0+URZ], R3 ;  /* 0x00000003000075a7 */ /* 0x0022a400080011ff */
[----:B--2---:R-:W-:Y:S05]  /*9670*/  @!P0 NANOSLEEP.SYNCS 0x989680 ;  /* 0x009896800000895d */ /* 0x004fea0003900000 */
[----:B------:R-:W2:Y:S02]  /*9680*/  @!P0 SYNCS.PHASECHK.TRANS64 P0, [R0+URZ], R3 ;  /* 0x00000003000085a7 */ /* 0x000ea400080010ff */
[----:B--2---:R-:W-:Y:S05]  /*9690*/  @!P0 BRA `(.L_x_168) ;  /* 0xfffffffc00f08947 */ /* 0x004fea000383ffff */
[----:B------:R-:W-:Y:S05]  /*96a0*/  BRA `(.L_x_169) ;  /* 0xffffff9c00bc7947 */ /* 0x000fea000383ffff */
.L_x_52:
[----:B------:R-:W-:-:S07]  /*96b0*/  MOV R0, UR5 ;  /* 0x0000000500007c02 */ /* 0x000fce0008000f00 */
.L_x_170:
[----:B-1----:R1:W2:Y:S02]  /*96c0*/  SYNCS.PHASECHK.TRANS64.TRYWAIT P0, [R0+URZ], R3 ;  /* 0x00000003000075a7 */ /* 0x0022a400080011ff */
[----:B--2---:R-:W-:Y:S05]  /*96d0*/  @!P0 NANOSLEEP.SYNCS 0x989680 ;  /* 0x009896800000895d */ /* 0x004fea0003900000 */
[----:B------:R-:W2:Y:S02]  /*96e0*/  @!P0 SYNCS.PHASECHK.TRANS64 P0, [R0+URZ], R3 ;  /* 0x00000003000085a7 */ /* 0x000ea400080010ff */
[----:B--2---:R-:W-:Y:S05]  /*96f0*/  @!P0 BRA `(.L_x_170) ;  /* 0xfffffffc00f08947 */ /* 0x004fea000383ffff */
[----:B------:R-:W-:Y:S05]  /*9700*/  BRA `(.L_x_171) ;  /* 0xffffff9c00cc7947 */ /* 0x000fea000383ffff */
.L_x_53:
[----:B------:R-:W-:-:S07]  /*9710*/  MOV R0, UR5 ;  /* 0x0000000500007c02 */ /* 0x000fce0008000f00 */
.L_x_172:
[----:B-1----:R1:W2:Y:S02]  /*9720*/  SYNCS.PHASECHK.TRANS64.TRYWAIT P0, [R0+URZ], R3 ;  /* 0x00000003000075a7 */ /* 0x0022a400080011ff */
[----:B--2---:R-:W-:Y:S05]  /*9730*/  @!P0 NANOSLEEP.SYNCS 0x989680 ;  /* 0x009896800000895d */ /* 0x004fea0003900000 */
[----:B------:R-:W2:Y:S02]  /*9740*/  @!P0 SYNCS.PHASECHK.TRANS64 P0, [R0+URZ], R3 ;  /* 0x00000003000085a7 */ /* 0x000ea400080010ff */
[----:B--2---:R-:W-:Y:S05]  /*9750*/  @!P0 BRA `(.L_x_172) ;  /* 0xfffffffc00f08947 */ /* 0x004fea000383ffff */
[----:B------:R-:W-:Y:S05]  /*9760*/  BRA `(.L_x_173) ;  /* 0xffffff9c00dc7947 */ /* 0x000fea000383ffff */
.L_x_54:
[----:B------:R-:W-:-:S07]  /*9770*/  MOV R0, UR5 ;  /* 0x0000000500007c02 */ /* 0x000fce0008000f00 */
.L_x_174:
[----:B-1----:R1:W2:Y:S02]  /*9780*/  SYNCS.PHASECHK.TRANS64.TRYWAIT P0, [R0+URZ], R3 ;  /* 0x00000003000075a7 */ /* 0x0022a400080011ff */
[----:B--2---:R-:W-:Y:S05]  /*9790*/  @!P0 NANOSLEEP.SYNCS 0x989680 ;  /* 0x009896800000895d */ /* 0x004fea0003900000 */
[----:B------:R-:W2:Y:S02]  /*97a0*/  @!P0 SYNCS.PHASECHK.TRANS64 P0, [R0+URZ], R3 ;  /* 0x00000003000085a7 */ /* 0x000ea400080010ff */
[----:B--2---:R-:W-:Y:S05]  /*97b0*/  @!P0 BRA `(.L_x_174) ;  /* 0xfffffffc00f08947 */ /* 0x004fea000383ffff */
[----:B------:R-:W-:Y:S05]  /*97c0*/  BRA `(.L_x_175) ;  /* 0xffffff9c00ec7947 */ /* 0x000fea000383ffff */
.L_x_55:
[----:B------:R-:W-:-:S07]  /*97d0*/  MOV R0, UR5 ;  /* 0x0000000500007c02 */ /* 0x000fce0008000f00 */
.L_x_176:
[----:B-1----:R1:W2:Y:S02]  /*97e0*/  SYNCS.PHASECHK.TRANS64.TRYWAIT P0, [R0+URZ], R3 ;  /* 0x00000003000075a7 */ /* 0x0022a400080011ff */
[----:B--2---:R-:W-:Y:S05]  /*97f0*/  @!P0 NANOSLEEP.SYNCS 0x989680 ;  /* 0x009896800000895d */ /* 0x004fea0003900000 */
[----:B------:R-:W2:Y:S02]  /*9800*/  @!P0 SYNCS.PHASECHK.TRANS64 P0, [R0+URZ], R3 ;  /* 0x00000003000085a7 */ /* 0x000ea400080010ff */
[----:B--2---:R-:W-:Y:S05]  /*9810*/  @!P0 BRA `(.L_x_176) ;  /* 0xfffffffc00f08947 */ /* 0x004fea000383ffff */
[----:B------:R-:W-:Y:S05]  /*9820*/  BRA `(.L_x_177) ;  /* 0xffffff9c00fc7947 */ /* 0x000fea000383ffff */
.L_x_56:
[----:B------:R-:W-:-:S07]  /*9830*/  MOV R0, UR5 ;  /* 0x0000000500007c02 */ /* 0x000fce0008000f00 */
.L_x_178:
[----:B-1----:R1:W2:Y:S02]  /*9840*/  SYNCS.PHASECHK.TRANS64.TRYWAIT P0, [R0+URZ], R3 ;  /* 0x00000003000075a7 */ /* 0x0022a400080011ff */
[----:B--2---:R-:W-:Y:S05]  /*9850*/  @!P0 NANOSLEEP.SYNCS 0x989680 ;  /* 0x009896800000895d */ /* 0x004fea0003900000 */
[----:B------:R-:W2:Y:S02]  /*9860*/  @!P0 SYNCS.PHASECHK.TRANS64 P0, [R0+URZ], R3 ;  /* 0x00000003000085a7 */ /* 0x000ea400080010ff */
[----:B--2---:R-:W-:Y:S05]  /*9870*/  @!P0 BRA `(.L_x_178) ;  /* 0xfffffffc00f08947 */ /* 0x004fea000383ffff */
[----:B------:R-:W-:Y:S05]  /*9880*/  BRA `(.L_x_179) ;  /* 0xffffffa0000c7947 */ /* 0x000fea000383ffff */
.L_x_57:
[----:B------:R-:W-:-:S07]  /*9890*/  MOV R0, UR5 ;  /* 0x0000000500007c02 */ /* 0x000fce0008000f00 */
.L_x_180:
[----:B-1----:R1:W2:Y:S02]  /*98a0*/  SYNCS.PHASECHK.TRANS64.TRYWAIT P0, [R0+URZ], R3 ;  /* 0x00000003000075a7 */ /* 0x0022a400080011ff */
[----:B--2---:R-:W-:Y:S05]  /*98b0*/  @!P0 NANOSLEEP.SYNCS 0x989680 ;  /* 0x009896800000895d */ /* 0x004fea0003900000 */
[----:B------:R-:W2:Y:S02]  /*98c0*/  @!P0 SYNCS.PHASECHK.TRANS64 P0, [R0+URZ], R3 ;  /* 0x00000003000085a7 */ /* 0x000ea400080010ff */
[----:B--2---:R-:W-:Y:S05]  /*98d0*/  @!P0 BRA `(.L_x_180) ;  /* 0xfffffffc00f08947 */ /* 0x004fea000383ffff */
[----:B------:R-:W-:Y:S05]  /*98e0*/  BRA `(.L_x_181) ;  /* 0xffffffa0001c7947 */ /* 0x000fea000383ffff */
.L_x_58:
[----:B------:R-:W-:-:S07]  /*98f0*/  MOV R0, UR5 ;  /* 0x0000000500007c02 */ /* 0x000fce0008000f00 */
.L_x_182:
[----:B-1----:R1:W2:Y:S02]  /*9900*/  SYNCS.PHASECHK.TRANS64.TRYWAIT P0, [R0+URZ], R3 ;  /* 0x00000003000075a7 */ /* 0x0022a400080011ff */
[----:B--2---:R-:W-:Y:S05]  /*9910*/  @!P0 NANOSLEEP.SYNCS 0x989680 ;  /* 0x009896800000895d */ /* 0x004fea0003900000 */
[----:B------:R-:W2:Y:S02]  /*9920*/  @!P0 SYNCS.PHASECHK.TRANS64 P0, [R0+URZ], R3 ;  /* 0x00000003000085a7 */ /* 0x000ea400080010ff */
[----:B--2---:R-:W-:Y:S05]  /*9930*/  @!P0 BRA `(.L_x_182) ;  /* 0xfffffffc00f08947 */ /* 0x004fea000383ffff */
[----:B------:R-:W-:Y:S05]  /*9940*/  BRA `(.L_x_183) ;  /* 0xffffffa0002c7947 */ /* 0x000fea000383ffff */
.L_x_59:
[----:B------:R-:W-:-:S07]  /*9950*/  MOV R0, UR5 ;  /* 0x0000000500007c02 */ /* 0x000fce0008000f00 */
.L_x_184:
[----:B-1----:R1:W2:Y:S02]  /*9960*/  SYNCS.PHASECHK.TRANS64.TRYWAIT P0, [R0+URZ], R3 ;  /* 0x00000003000075a7 */ /* 0x0022a400080011ff */
[----:B--2---:R-:W-:Y:S05]  /*9970*/  @!P0 NANOSLEEP.SYNCS 0x989680 ;  /* 0x009896800000895d */ /* 0x004fea0003900000 */
[----:B------:R-:W2:Y:S02]  /*9980*/  @!P0 SYNCS.PHASECHK.TRANS64 P0, [R0+URZ], R3 ;  /* 0x00000003000085a7 */ /* 0x000ea400080010ff */
[----:B--2---:R-:W-:Y:S05]  /*9990*/  @!P0 BRA `(.L_x_184) ;  /* 0xfffffffc00f08947 */ /* 0x004fea000383ffff */
[----:B------:R-:W-:Y:S05]  /*99a0*/  BRA `(.L_x_185) ;  /* 0xffffffa0003c7947 */ /* 0x000fea000383ffff */
.L_x_60:
[----:B------:R-:W-:-:S07]  /*99b0*/  MOV R0, UR5 ;  /* 0x0000000500007c02 */ /* 0x000fce0008000f00 */
.L_x_186:
[----:B-1----:R1:W2:Y:S02]  /*99c0*/  SYNCS.PHASECHK.TRANS64.TRYWAIT P0, [R0+URZ], R3 ;  /* 0x00000003000075a7 */ /* 0x0022a400080011ff */
[----:B--2---:R-:W-:Y:S05]  /*99d0*/  @!P0 NANOSLEEP.SYNCS 0x989680 ;  /* 0x009896800000895d */ /* 0x004fea0003900000 */
[----:B------:R-:W2:Y:S02]  /*99e0*/  @!P0 SYNCS.PHASECHK.TRANS64 P0, [R0+URZ], R3 ;  /* 0x00000003000085a7 */ /* 0x000ea400080010ff */
[----:B--2---:R-:W-:Y:S05]  /*99f0*/  @!P0 BRA `(.L_x_186) ;  /* 0xfffffffc00f08947 */ /* 0x004fea000383ffff */
[----:B------:R-:W-:Y:S05]  /*9a00*/  BRA `(.L_x_187) ;  /* 0xffffffa0004c7947 */ /* 0x000fea000383ffff */
.L_x_61:
[----:B------:R-:W-:-:S07]  /*9a10*/  MOV R0, UR5 ;  /* 0x0000000500007c02 */ /* 0x000fce0008000f00 */
.L_x_188:
[----:B-1----:R1:W2:Y:S02]  /*9a20*/  SYNCS.PHASECHK.TRANS64.TRYWAIT P0, [R0+URZ], R3 ;  /* 0x00000003000075a7 */ /* 0x0022a400080011ff */
[----:B--2---:R-:W-:Y:S05]  /*9a30*/  @!P0 NANOSLEEP.SYNCS 0x989680 ;  /* 0x009896800000895d */ /* 0x004fea0003900000 */
[----:B------:R-:W2:Y:S02]  /*9a40*/  @!P0 SYNCS.PHASECHK.TRANS64 P0, [R0+URZ], R3 ;  /* 0x00000003000085a7 */ /* 0x000ea400080010ff */
[----:B--2---:R-:W-:Y:S05]  /*9a50*/  @!P0 BRA `(.L_x_188) ;  /* 0xfffffffc00f08947 */ /* 0x004fea000383ffff */
[----:B------:R-:W-:Y:S05]  /*9a60*/  BRA `(.L_x_189) ;  /* 0xffffffa0005c7947 */ /* 0x000fea000383ffff */
.L_x_62:
[----:B------:R-:W-:-:S07]  /*9a70*/  MOV R0, UR5 ;  /* 0x0000000500007c02 */ /* 0x000fce0008000f00 */
.L_x_190:
[----:B-1----:R1:W2:Y:S02]  /*9a80*/  SYNCS.PHASECHK.TRANS64.TRYWAIT P0, [R0+URZ], R3 ;  /* 0x00000003000075a7 */ /* 0x0022a400080011ff */
[----:B--2---:R-:W-:Y:S05]  /*9a90*/  @!P0 NANOSLEEP.SYNCS 0x989680 ;  /* 0x009896800000895d */ /* 0x004fea0003900000 */
[----:B------:R-:W2:Y:S02]  /*9aa0*/  @!P0 SYNCS.PHASECHK.TRANS64 P0, [R0+URZ], R3 ;  /* 0x00000003000085a7 */ /* 0x000ea400080010ff */
[----:B--2---:R-:W-:Y:S05]  /*9ab0*/  @!P0 BRA `(.L_x_190) ;  /* 0xfffffffc00f08947 */ /* 0x004fea000383ffff */
[----:B------:R-:W-:Y:S05]  /*9ac0*/  BRA `(.L_x_191) ;  /* 0xffffffa0006c7947 */ /* 0x000fea000383ffff */
.L_x_63:
[----:B------:R-:W-:-:S07]  /*9ad0*/  MOV R0, UR5 ;  /* 0x0000000500007c02 */ /* 0x000fce0008000f00 */
.L_x_192:
[----:B-1----:R1:W2:Y:S02]  /*9ae0*/  SYNCS.PHASECHK.TRANS64.TRYWAIT P0, [R0+URZ], R3 ;  /* 0x00000003000075a7 */ /* 0x0022a400080011ff */
[----:B--2---:R-:W-:Y:S05]  /*9af0*/  @!P0 NANOSLEEP.SYNCS 0x989680 ;  /* 0x009896800000895d */ /* 0x004fea0003900000 */
[----:B------:R-:W2:Y:S02]  /*9b00*/  @!P0 SYNCS.PHASECHK.TRANS64 P0, [R0+URZ], R3 ;  /* 0x00000003000085a7 */ /* 0x000ea400080010ff */
[----:B--2---:R-:W-:Y:S05]  /*9b10*/  @!P0 BRA `(.L_x_192) ;  /* 0xfffffffc00f08947 */ /* 0x004fea000383ffff */
[----:B------:R-:W-:Y:S05]  /*9b20*/  BRA `(.L_x_193) ;  /* 0xffffffa0007c7947 */ /* 0x000fea000383ffff */
.L_x_64:
[----:B------:R-:W-:-:S07]  /*9b30*/  MOV R0, UR5 ;  /* 0x0000000500007c02 */ /* 0x000fce0008000f00 */
.L_x_194:
[----:B-1----:R1:W2:Y:S02]  /*9b40*/  SYNCS.PHASECHK.TRANS64.TRYWAIT P0, [R0+URZ], R3 ;  /* 0x00000003000075a7 */ /* 0x0022a400080011ff */
[----:B--2---:R-:W-:Y:S05]  /*9b50*/  @!P0 NANOSLEEP.SYNCS 0x989680 ;  /* 0x009896800000895d */ /* 0x004fea0003900000 */
[----:B------:R-:W2:Y:S02]  /*9b60*/  @!P0 SYNCS.PHASECHK.TRANS64 P0, [R0+URZ], R3 ;  /* 0x00000003000085a7 */ /* 0x000ea400080010ff */
[----:B--2---:R-:W-:Y:S05]  /*9b70*/  @!P0 BRA `(.L_x_194) ;  /* 0xfffffffc00f08947 */ /* 0x004fea000383ffff */
[----:B------:R-:W-:Y:S05]  /*9b80*/  BRA `(.L_x_195) ;  /* 0xffffffa0008c7947 */ /* 0x000fea000383ffff */
.L_x_65:
[----:B------:R-:W-:-:S07]  /*9b90*/  MOV R0, UR5 ;  /* 0x0000000500007c02 */ /* 0x000fce0008000f00 */
.L_x_196:
[----:B-1----:R1:W2:Y:S02]  /*9ba0*/  SYNCS.PHASECHK.TRANS64.TRYWAIT P0, [R0+URZ], R3 ;  /* 0x00000003000075a7 */ /* 0x0022a400080011ff */
[----:B--2---:R-:W-:Y:S05]  /*9bb0*/  @!P0 NANOSLEEP.SYNCS 0x989680 ;  /* 0x009896800000895d */ /* 0x004fea0003900000 */
[----:B------:R-:W2:Y:S02]  /*9bc0*/  @!P0 SYNCS.PHASECHK.TRANS64 P0, [R0+URZ], R3 ;  /* 0x00000003000085a7 */ /* 0x000ea400080010ff */
[----:B--2---:R-:W-:Y:S05]  /*9bd0*/  @!P0 BRA `(.L_x_196) ;  /* 0xfffffffc00f08947 */ /* 0x004fea000383ffff */
[----:B------:R-:W-:Y:S05]  /*9be0*/  BRA `(.L_x_197) ;  /* 0xffffffa0009c7947 */ /* 0x000fea000383ffff */
.L_x_66:
[----:B------:R-:W-:-:S07]  /*9bf0*/  MOV R0, UR5 ;  /* 0x0000000500007c02 */ /* 0x000fce0008000f00 */
.L_x_198:
[----:B-1----:R1:W2:Y:S02]  /*9c00*/  SYNCS.PHASECHK.TRANS64.TRYWAIT P0, [R0+URZ], R3 ;  /* 0x00000003000075a7 */ /* 0x0022a400080011ff */
[----:B--2---:R-:W-:Y:S05]  /*9c10*/  @!P0 NANOSLEEP.SYNCS 0x989680 ;  /* 0x009896800000895d */ /* 0x004fea0003900000 */
[----:B------:R-:W2:Y:S02]  /*9c20*/  @!P0 SYNCS.PHASECHK.TRANS64 P0, [R0+URZ], R3 ;  /* 0x00000003000085a7 */ /* 0x000ea400080010ff */
[----:B--2---:R-:W-:Y:S05]  /*9c30*/  @!P0 BRA `(.L_x_198) ;  /* 0xfffffffc00f08947 */ /* 0x004fea000383ffff */
[----:B------:R-:W-:Y:S05]  /*9c40*/  BRA `(.L_x_199) ;  /* 0xffffffa000ac7947 */ /* 0x000fea000383ffff */
.L_x_67:
[----:B------:R-:W-:-:S07]  /*9c50*/  MOV R0, UR5 ;  /* 0x0000000500007c02 */ /* 0x000fce0008000f00 */
.L_x_200:
[----:B-1----:R1:W2:Y:S02]  /*9c60*/  SYNCS.PHASECHK.TRANS64.TRYWAIT P0, [R0+URZ], R3 ;  /* 0x00000003000075a7 */ /* 0x0022a400080011ff */
[----:B--2---:R-:W-:Y:S05]  /*9c70*/  @!P0 NANOSLEEP.SYNCS 0x989680 ;  /* 0x009896800000895d */ /* 0x004fea0003900000 */
[----:B------:R-:W2:Y:S02]  /*9c80*/  @!P0 SYNCS.PHASECHK.TRANS64 P0, [R0+URZ], R3 ;  /* 0x00000003000085a7 */ /* 0x000ea400080010ff */
[----:B--2---:R-:W-:Y:S05]  /*9c90*/  @!P0 BRA `(.L_x_200) ;  /* 0xfffffffc00f08947 */ /* 0x004fea000383ffff */
[----:B------:R-:W-:Y:S05]  /*9ca0*/  BRA `(.L_x_201) ;  /* 0xffffffa000bc7947 */ /* 0x000fea000383ffff */
.L_x_68:
[----:B------:R-:W-:-:S07]  /*9cb0*/  MOV R0, UR5 ;  /* 0x0000000500007c02 */ /* 0x000fce0008000f00 */
.L_x_202:
[----:B-1----:R1:W2:Y:S02]  /*9cc0*/  SYNCS.PHASECHK.TRANS64.TRYWAIT P0, [R0+URZ], R3 ;  /* 0x00000003000075a7 */ /* 0x0022a400080011ff */
[----:B--2---:R-:W-:Y:S05]  /*9cd0*/  @!P0 NANOSLEEP.SYNCS 0x989680 ;  /* 0x009896800000895d */ /* 0x004fea0003900000 */
[----:B------:R-:W2:Y:S02]  /*9ce0*/  @!P0 SYNCS.PHASECHK.TRANS64 P0, [R0+URZ], R3 ;  /* 0x00000003000085a7 */ /* 0x000ea400080010ff */
[----:B--2---:R-:W-:Y:S05]  /*9cf0*/  @!P0 BRA `(.L_x_202) ;  /* 0xfffffffc00f08947 */ /* 0x004fea000383ffff */
[----:B------:R-:W-:Y:S05]  /*9d00*/  BRA `(.L_x_203) ;  /* 0xffffffa000cc7947 */ /* 0x000fea000383ffff */
.L_x_69:
[----:B------:R-:W-:-:S07]  /*9d10*/  MOV R0, UR5 ;  /* 0x0000000500007c02 */ /* 0x000fce0008000f00 */
.L_x_204:
[----:B-1----:R1:W2:Y:S02]  /*9d20*/  SYNCS.PHASECHK.TRANS64.TRYWAIT P0, [R0+URZ], R3 ;  /* 0x00000003000075a7 */ /* 0x0022a400080011ff */
[----:B--2---:R-:W-:Y:S05]  /*9d30*/  @!P0 NANOSLEEP.SYNCS 0x989680 ;  /* 0x009896800000895d */ /* 0x004fea0003900000 */
[----:B------:R-:W2:Y:S02]  /*9d40*/  @!P0 SYNCS.PHASECHK.TRANS64 P0, [R0+URZ], R3 ;  /* 0x00000003000085a7 */ /* 0x000ea400080010ff */
[----:B--2---:R-:W-:Y:S05]  /*9d50*/  @!P0 BRA `(.L_x_204) ;  /* 0xfffffffc00f08947 */ /* 0x004fea000383ffff */
[----:B------:R-:W-:Y:S05]  /*9d60*/  BRA `(.L_x_205) ;  /* 0xffffffa000dc7947 */ /* 0x000fea000383ffff */
.L_x_70:
[----:B------:R-:W-:-:S07]  /*9d70*/  MOV R0, UR5 ;  /* 0x0000000500007c02 */ /* 0x000fce0008000f00 */
.L_x_206:
[----:B-1----:R1:W2:Y:S02]  /*9d80*/  SYNCS.PHASECHK.TRANS64.TRYWAIT P0, [R0+URZ], R3 ;  /* 0x00000003000075a7 */ /* 0x0022a400080011ff */
[----:B--2---:R-:W-:Y:S05]  /*9d90*/  @!P0 NANOSLEEP.SYNCS 0x989680 ;  /* 0x009896800000895d */ /* 0x004fea0003900000 */
[----:B------:R-:W2:Y:S02]  /*9da0*/  @!P0 SYNCS.PHASECHK.TRANS64 P0, [R0+URZ], R3 ;  /* 0x00000003000085a7 */ /* 0x000ea400080010ff */
[----:B--2---:R-:W-:Y:S05]  /*9db0*/  @!P0 BRA `(.L_x_206) ;  /* 0xfffffffc00f08947 */ /* 0x004fea000383ffff */
[----:B------:R-:W-:Y:S05]  /*9dc0*/  BRA `(.L_x_207) ;  /* 0xffffffa000ec7947 */ /* 0x000fea000383ffff */
.L_x_71:
[----:B------:R-:W-:-:S07]  /*9dd0*/  MOV R0, UR5 ;  /* 0x0000000500007c02 */ /* 0x000fce0008000f00 */
.L_x_208:
[----:B-1----:R1:W2:Y:S02]  /*9de0*/  SYNCS.PHASECHK.TRANS64.TRYWAIT P0, [R0+URZ], R3 ;  /* 0x00000003000075a7 */ /* 0x0022a400080011ff */
[----:B--2---:R-:W-:Y:S05]  /*9df0*/  @!P0 NANOSLEEP.SYNCS 0x989680 ;  /* 0x009896800000895d */ /* 0x004fea0003900000 */
[----:B------:R-:W2:Y:S02]  /*9e00*/  @!P0 SYNCS.PHASECHK.TRANS64 P0, [R0+URZ], R3 ;  /* 0x00000003000085a7 */ /* 0x000ea400080010ff */
[----:B--2---:R-:W-:Y:S05]  /*9e10*/  @!P0 BRA `(.L_x_208) ;  /* 0xfffffffc00f08947 */ /* 0x004fea000383ffff */
[----:B------:R-:W-:Y:S05]  /*9e20*/  BRA `(.L_x_209) ;  /* 0xffffffa000fc7947 */ /* 0x000fea000383ffff */
.L_x_72:
[----:B------:R-:W-:-:S07]  /*9e30*/  MOV R0, UR5 ;  /* 0x0000000500007c02 */ /* 0x000fce0008000f00 */
.L_x_210:
[----:B-1----:R1:W2:Y:S02]  /*9e40*/  SYNCS.PHASECHK.TRANS64.TRYWAIT P0, [R0+URZ], R3 ;  /* 0x00000003000075a7 */ /* 0x0022a400080011ff */
[----:B--2---:R-:W-:Y:S05]  /*9e50*/  @!P0 NANOSLEEP.SYNCS 0x989680 ;  /* 0x009896800000895d */ /* 0x004fea0003900000 */
[----:B------:R-:W2:Y:S02]  /*9e60*/  @!P0 SYNCS.PHASECHK.TRANS64 P0, [R0+URZ], R3 ;  /* 0x00000003000085a7 */ /* 0x000ea400080010ff */
[----:B--2---:R-:W-:Y:S05]  /*9e70*/  @!P0 BRA `(.L_x_210) ;  /* 0xfffffffc00f08947 */ /* 0x004fea000383ffff */
[----:B------:R-:W-:Y:S05]  /*9e80*/  BRA `(.L_x_211) ;  /* 0xffffffa4000c7947 */ /* 0x000fea000383ffff */
.L_x_73:
[----:B------:R-:W-:-:S07]  /*9e90*/  MOV R0, UR5 ;  /* 0x0000000500007c02 */ /* 0x000fce0008000f00 */
.L_x_212:
[----:B-1----:R1:W2:Y:S02]  /*9ea0*/  SYNCS.PHASECHK.TRANS64.TRYWAIT P0, [R0+URZ], R3 ;  /* 0x00000003000075a7 */ /* 0x0022a400080011ff */
[----:B--2---:R-:W-:Y:S05]  /*9eb0*/  @!P0 NANOSLEEP.SYNCS 0x989680 ;  /* 0x009896800000895d */ /* 0x004fea0003900000 */
[----:B------:R-:W2:Y:S02]  /*9ec0*/  @!P0 SYNCS.PHASECHK.TRANS64 P0, [R0+URZ], R3 ;  /* 0x00000003000085a7 */ /* 0x000ea400080010ff */
[----:B--2---:R-:W-:Y:S05]  /*9ed0*/  @!P0 BRA `(.L_x_212) ;  /* 0xfffffffc00f08947 */ /* 0x004fea000383ffff */
[----:B------:R-:W-:Y:S05]  /*9ee0*/  BRA `(.L_x_213) ;  /* 0xffffffa4001c7947 */ /* 0x000fea000383ffff */
.L_x_74:
[----:B------:R-:W-:-:S07]  /*9ef0*/  MOV R0, UR5 ;  /* 0x0000000500007c02 */ /* 0x000fce0008000f00 */
.L_x_214:
[----:B-1----:R1:W2:Y:S02]  /*9f00*/  SYNCS.PHASECHK.TRANS64.TRYWAIT P0, [R0+URZ], R3 ;  /* 0x00000003000075a7 */ /* 0x0022a400080011ff */
[----:B--2---:R-:W-:Y:S05]  /*9f10*/  @!P0 NANOSLEEP.SYNCS 0x989680 ;  /* 0x009896800000895d */ /* 0x004fea0003900000 */
[----:B------:R-:W2:Y:S02]  /*9f20*/  @!P0 SYNCS.PHASECHK.TRANS64 P0, [R0+URZ], R3 ;  /* 0x00000003000085a7 */ /* 0x000ea400080010ff */
[----:B--2---:R-:W-:Y:S05]  /*9f30*/  @!P0 BRA `(.L_x_214) ;  /* 0xfffffffc00f08947 */ /* 0x004fea000383ffff */
[----:B------:R-:W-:Y:S05]  /*9f40*/  BRA `(.L_x_215) ;  /* 0xffffffa4002c7947 */ /* 0x000fea000383ffff */
.L_x_75:
[----:B------:R-:W-:-:S07]  /*9f50*/  MOV R0, UR5 ;  /* 0x0000000500007c02 */ /* 0x000fce0008000f00 */
.L_x_216:
[----:B-1----:R1:W2:Y:S02]  /*9f60*/  SYNCS.PHASECHK.TRANS64.TRYWAIT P0, [R0+URZ], R3 ;  /* 0x00000003000075a7 */ /* 0x0022a400080011ff */
[----:B--2---:R-:W-:Y:S05]  /*9f70*/  @!P0 NANOSLEEP.SYNCS 0x989680 ;  /* 0x009896800000895d */ /* 0x004fea0003900000 */
[----:B------:R-:W2:Y:S02]  /*9f80*/  @!P0 SYNCS.PHASECHK.TRANS64 P0, [R0+URZ], R3 ;  /* 0x00000003000085a7 */ /* 0x000ea400080010ff */
[----:B--2---:R-:W-:Y:S05]  /*9f90*/  @!P0 BRA `(.L_x_216) ;  /* 0xfffffffc00f08947 */ /* 0x004fea000383ffff */
[----:B------:R-:W-:Y:S05]  /*9fa0*/  BRA `(.L_x_217) ;  /* 0xffffffa4003c7947 */ /* 0x000fea000383ffff */
.L_x_76:
[----:B------:R-:W-:-:S07]  /*9fb0*/  MOV R0, UR5 ;  /* 0x0000000500007c02 */ /* 0x000fce0008000f00 */
.L_x_218:
[----:B-1----:R1:W2:Y:S02]  /*9fc0*/  SYNCS.PHASECHK.TRANS64.TRYWAIT P0, [R0+URZ], R3 ;  /* 0x00000003000075a7 */ /* 0x0022a400080011ff */
[----:B--2---:R-:W-:Y:S05]  /*9fd0*/  @!P0 NANOSLEEP.SYNCS 0x989680 ;  /* 0x009896800000895d */ /* 0x004fea0003900000 */
[----:B------:R-:W2:Y:S02]  /*9fe0*/  @!P0 SYNCS.PHASECHK.TRANS64 P0, [R0+URZ], R3 ;  /* 0x00000003000085a7 */ /* 0x000ea400080010ff */
[----:B--2---:R-:W-:Y:S05]  /*9ff0*/  @!P0 BRA `(.L_x_218) ;  /* 0xfffffffc00f08947 */ /* 0x004fea000383ffff */
[----:B------:R-:W-:Y:S05]  /*a000*/  BRA `(.L_x_219) ;  /* 0xffffffa4004c7947 */ /* 0x000fea000383ffff */
.L_x_77:
[----:B------:R-:W-:-:S07]  /*a010*/  MOV R0, UR5 ;  /* 0x0000000500007c02 */ /* 0x000fce0008000f00 */
.L_x_220:
[----:B-1----:R1:W2:Y:S02]  /*a020*/  SYNCS.PHASECHK.TRANS64.TRYWAIT P0, [R0+URZ], R3 ;  /* 0x00000003000075a7 */ /* 0x0022a400080011ff */
[----:B--2---:R-:W-:Y:S05]  /*a030*/  @!P0 NANOSLEEP.SYNCS 0x989680 ;  /* 0x009896800000895d */ /* 0x004fea0003900000 */
[----:B------:R-:W2:Y:S02]  /*a040*/  @!P0 SYNCS.PHASECHK.TRANS64 P0, [R0+URZ], R3 ;  /* 0x00000003000085a7 */ /* 0x000ea400080010ff */
[----:B--2---:R-:W-:Y:S05]  /*a050*/  @!P0 BRA `(.L_x_220) ;  /* 0xfffffffc00f08947 */ /* 0x004fea000383ffff */
[----:B------:R-:W-:Y:S05]  /*a060*/  BRA `(.L_x_221) ;  /* 0xffffffa4005c7947 */ /* 0x000fea000383ffff */
.L_x_78:
[----:B------:R-:W-:-:S07]  /*a070*/  MOV R0, UR5 ;  /* 0x0000000500007c02 */ /* 0x000fce0008000f00 */
.L_x_222:
[----:B-1----:R1:W2:Y:S02]  /*a080*/  SYNCS.PHASECHK.TRANS64.TRYWAIT P0, [R0+URZ], R3 ;  /* 0x00000003000075a7 */ /* 0x0022a400080011ff */
[----:B--2---:R-:W-:Y:S05]  /*a090*/  @!P0 NANOSLEEP.SYNCS 0x989680 ;  /* 0x009896800000895d */ /* 0x004fea0003900000 */
[----:B------:R-:W2:Y:S02]  /*a0a0*/  @!P0 SYNCS.PHASECHK.TRANS64 P0, [R0+URZ], R3 ;  /* 0x00000003000085a7 */ /* 0x000ea400080010ff */
[----:B--2---:R-:W-:Y:S05]  /*a0b0*/  @!P0 BRA `(.L_x_222) ;  /* 0xfffffffc00f08947 */ /* 0x004fea000383ffff */
[----:B------:R-:W-:Y:S05]  /*a0c0*/  BRA `(.L_x_223) ;  /* 0xffffffa4006c7947 */ /* 0x000fea000383ffff */
.L_x_79:
[----:B------:R-:W-:-:S07]  /*a0d0*/  MOV R0, UR5 ;  /* 0x0000000500007c02 */ /* 0x000fce0008000f00 */
.L_x_224:
[----:B-1----:R1:W2:Y:S02]  /*a0e0*/  SYNCS.PHASECHK.TRANS64.TRYWAIT P0, [R0+URZ], R3 ;  /* 0x00000003000075a7 */ /* 0x0022a400080011ff */
[----:B--2---:R-:W-:Y:S05]  /*a0f0*/  @!P0 NANOSLEEP.SYNCS 0x989680 ;  /* 0x009896800000895d */ /* 0x004fea0003900000 */
[----:B------:R-:W2:Y:S02]  /*a100*/  @!P0 SYNCS.PHASECHK.TRANS64 P0, [R0+URZ], R3 ;  /* 0x00000003000085a7 */ /* 0x000ea400080010ff */
[----:B--2---:R-:W-:Y:S05]  /*a110*/  @!P0 BRA `(.L_x_224) ;  /* 0xfffffffc00f08947 */ /* 0x004fea000383ffff */
[----:B------:R-:W-:Y:S05]  /*a120*/  BRA `(.L_x_225) ;  /* 0xffffffa4007c7947 */ /* 0x000fea000383ffff */
.L_x_80:
[----:B------:R-:W-:-:S07]  /*a130*/  MOV R0, UR5 ;  /* 0x0000000500007c02 */ /* 0x000fce0008000f00 */
.L_x_226:
[----:B-1----:R1:W2:Y:S02]  /*a140*/  SYNCS.PHASECHK.TRANS64.TRYWAIT P0, [R0+URZ], R3 ;  /* 0x00000003000075a7 */ /* 0x0022a400080011ff */
[----:B--2---:R-:W-:Y:S05]  /*a150*/  @!P0 NANOSLEEP.SYNCS 0x989680 ;  /* 0x009896800000895d */ /* 0x004fea0003900000 */
[----:B------:R-:W2:Y:S02]  /*a160*/  @!P0 SYNCS.PHASECHK.TRANS64 P0, [R0+URZ], R3 ;  /* 0x00000003000085a7 */ /* 0x000ea400080010ff */
[----:B--2---:R-:W-:Y:S05]  /*a170*/  @!P0 BRA `(.L_x_226) ;  /* 0xfffffffc00f08947 */ /* 0x004fea000383ffff */
[----:B------:R-:W-:Y:S05]  /*a180*/  BRA `(.L_x_227) ;  /* 0xffffffa4008c7947 */ /* 0x000fea000383ffff */
.L_x_83:
[----:B------:R-:W-:-:S07]  /*a190*/  MOV R4, UR4 ;  /* 0x0000000400047c02 */ /* 0x000fce0008000f00 */
.L_x_228:
[----:B--2---:R2:W3:Y:S02]  /*a1a0*/  SYNCS.PHASECHK.TRANS64.TRYWAIT P1, [R4+URZ+0x2b8], R7 ;  /* 0x0002b807040075a7 */ /* 0x0044e400080211ff */
[----:B---3--:R-:W-:Y:S05]  /*a1b0*/  @!P1 NANOSLEEP.SYNCS 0x989680 ;  /* 0x009896800000995d */ /* 0x008fea0003900000 */
[----:B------:R-:W3:Y:S02]  /*a1c0*/  @!P1 SYNCS.PHASECHK.TRANS64 P1, [R4+URZ+0x2b8], R7 ;  /* 0x0002b807040095a7 */ /* 0x000ee400080210ff */
[----:B---3--:R-:W-:Y:S05]  /*a1d0*/  @!P1 BRA `(.L_x_228) ;  /* 0xfffffffc00f09947 */ /* 0x008fea000383ffff */
[----:B------:R-:W-:Y:S05]  /*a1e0*/  BRA `(.L_x_229) ;  /* 0xffffffa400fc7947 */ /* 0x000fea000383ffff */
.L_x_84:
[----:B--2---:R-:W-:-:S07]  /*a1f0*/  MOV R4, UR4 ;  /* 0x0000000400047c02 */ /* 0x004fce0008000f00 */
.L_x_230:
[----:B--2---:R2:W3:Y:S02]  /*a200*/  SYNCS.PHASECHK.TRANS64.TRYWAIT P1, [R4+URZ+0x2b0], R5 ;  /* 0x0002b005040075a7 */ /* 0x0044e400080211ff */
[----:B---3--:R-:W-:Y:S05]  /*a210*/  @!P1 NANOSLEEP.SYNCS 0x989680 ;  /* 0x009896800000995d */ /* 0x008fea0003900000 */
[----:B------:R-:W3:Y:S02]  /*a220*/  @!P1 SYNCS.PHASECHK.TRANS64 P1, [R4+URZ+0x2b0], R5 ;  /* 0x0002b005040095a7 */ /* 0x000ee400080210ff */
[----:B---3--:R-:W-:Y:S05]  /*a230*/  @!P1 BRA `(.L_x_230) ;  /* 0xfffffffc00f09947 */ /* 0x008fea000383ffff */
[----:B------:R-:W-:Y:S05]  /*a240*/  BRA `(.L_x_231) ;  /* 0xffffffa800047947 */ /* 0x000fea000383ffff */
.L_x_94:
[----:B--2---:R-:W-:-:S04]  /*a250*/  MOV R5, UR5 ;  /* 0x0000000500057c02 */ /* 0x004fc80008000f00 */
[----:B------:R2:W3:Y:S03]  /*a260*/  SYNCS.PHASECHK.TRANS64.TRYWAIT P0, [R5+URZ+0x8], R6 ;  /* 0x00000806050075a7 */ /* 0x0004e600080011ff */
[----:B---3--:R-:W-:Y:S05]  /*a270*/  @!P0 NANOSLEEP.SYNCS 0x989680 ;  /* 0x009896800000895d */ /* 0x008fea0003900000 */
[----:B------:R-:W3:Y:S02]  /*a280*/  @!P0 SYNCS.PHASECHK.TRANS64 P0, [R5+URZ+0x8], R6 ;  /* 0x00000806050085a7 */ /* 0x000ee400080010ff */
[----:B---3--:R-:W-:Y:S05]  /*a290*/  @!P0 BRA `(.L_x_94) ;  /* 0xfffffffc00ec8947 */ /* 0x008fea000383ffff */
[----:B------:R-:W-:Y:S05]  /*a2a0*/  BRA `(.L_x_93) ;  /* 0xffffffa800d07947 */ /* 0x000fea000383ffff */
.L_x_96:
[----:B------:R-:W-:Y:S01]  /*a2b0*/  BSSY B0, `(.L_x_232) ;  /* 0x0000006000007945 */ /* 0x000fe20003800000 */
[----:B------:R-:W-:-:S07]  /*a2c0*/  MOV R15, 0xffffffff ;  /* 0xffffffff000f7802 */ /* 0x000fce0000000f00 */
[----:B-12--5:R-:W-:Y:S05]  /*a2d0*/  WARPSYNC.COLLECTIVE R15, `(.L_x_233) ;  /* 0x000000000f0c7348 */ /* 0x026fea0003c00000 */
[----:B------:R-:W-:Y:S02]  /*a2e0*/  ELECT P6, UR79, PT ;  /* 0x00000000004f782f */ /* 0x000fe400038c0000 */
[----:B------:R-:W-:Y:S01]  /*a2f0*/  MOV R14, UR79 ;  /* 0x0000004f000e7c02 */ /* 0x000fe20008000f00 */
[----:B-12--5:R-:W-:Y:S10]  /*a300*/  ENDCOLLECTIVE ;  /* 0x000000000000791b */ /* 0x026ff40003800000 */
.L_x_233:
[----:B------:R-:W-:Y:S05]  /*a310*/  BSYNC B0 ;  /* 0x0000000000007941 */ /* 0x000fea0003800000 */
.L_x_232:
[----:B------:R-:W-:Y:S01]  /*a320*/  PLOP3.LUT P0, PT, P6, PT, PT, 0x80, 0x8 ;  /* 0x000000000008781c */ /* 0x000fe2000370f070 */
[----:B------:R-:W-:-:S12]  /*a330*/  BRA `(.L_x_234) ;  /* 0xffffffa800fc7947 */ /* 0x000fd8000383ffff */
.L_x_98:
[----:B--2---:R-:W-:-:S04]  /*a340*/  MOV R3, UR5 ;  /* 0x0000000500037c02 */ /* 0x004fc80008000f00 */
[----:B------:R2:W3:Y:S03]  /*a350*/  SYNCS.PHASECHK.TRANS64.TRYWAIT P0, [R3+URZ+0x8], R4 ;  /* 0x00000804030075a7 */ /* 0x0004e600080011ff */
[----:B---3--:R-:W-:Y:S05]  /*a360*/  @!P0 NANOSLEEP.SYNCS 0x989680 ;  /* 0x009896800000895d */ /* 0x008fea0003900000 */
[----:B------:R-:W3:Y:S02]  /*a370*/  @!P0 SYNCS.PHASECHK.TRANS64 P0, [R3+URZ+0x8], R4 ;  /* 0x00000804030085a7 */ /* 0x000ee400080010ff */
[----:B---3--:R-:W-:Y:S05]  /*a380*/  @!P0 BRA `(.L_x_98) ;  /* 0xfffffffc00ec8947 */ /* 0x008fea000383ffff */
[----:B------:R-:W-:Y:S05]  /*a390*/  BRA `(.L_x_97) ;  /* 0xffffffac00007947 */ /* 0x000fea000383ffff */
.L_x_99:
[----:B------:R-:W-:-:S07]  /*a3a0*/  MOV R4, UR14 ;  /* 0x0000000e00047c02 */ /* 0x000fce0008000f00 */
.L_x_235:
[----:B-1----:R1:W2:Y:S02]  /*a3b0*/  SYNCS.PHASECHK.TRANS64.TRYWAIT P0, [R4+URZ+0x2b0], R5 ;  /* 0x0002b005040075a7 */ /* 0x0022a400080011ff */
[----:B--2---:R-:W-:Y:S05]  /*a3c0*/  @!P0 NANOSLEEP.SYNCS 0x989680 ;  /* 0x009896800000895d */ /* 0x004fea0003900000 */
[----:B------:R-:W2:Y:S02]  /*a3d0*/  @!P0 SYNCS.PHASECHK.TRANS64 P0, [R4+URZ+0x2b0], R5 ;  /* 0x0002b005040085a7 */ /* 0x000ea400080010ff */
[----:B--2---:R-:W-:Y:S05]  /*a3e0*/  @!P0 BRA `(.L_x_235) ;  /* 0xfffffffc00f08947 */ /* 0x004fea000383ffff */
[----:B------:R-:W-:Y:S05]  /*a3f0*/  BRA `(.L_x_236) ;  /* 0xffffffac00e47947 */ /* 0x000fea000383ffff */
.L_x_101:
[----:B------:R-:W-:-:S07]  /*a400*/  MOV R4, UR19 ;  /* 0x0000001300047c02 */ /* 0x000fce0008000f00 */
.L_x_237:
[----:B-1----:R1:W2:Y:S02]  /*a410*/  SYNCS.PHASECHK.TRANS64.TRYWAIT P0, [R4+URZ+0x2d0], R5 ;  /* 0x0002d005040075a7 */ /* 0x0022a400080011ff */
[----:B--2---:R-:W-:Y:S05]  /*a420*/  @!P0 NANOSLEEP.SYNCS 0x989680 ;  /* 0x009896800000895d */ /* 0x004fea0003900000 */
[----:B------:R-:W2:Y:S02]  /*a430*/  @!P0 SYNCS.PHASECHK.TRANS64 P0, [R4+URZ+0x2d0], R5 ;  /* 0x0002d005040085a7 */ /* 0x000ea400080010ff */
[----:B--2---:R-:W-:Y:S05]  /*a440*/  @!P0 BRA `(.L_x_237) ;  /* 0xfffffffc00f08947 */ /* 0x004fea000383ffff */
[----:B------:R-:W-:Y:S05]  /*a450*/  BRA `(.L_x_100) ;  /* 0xffffffb000047947 */ /* 0x000fea000383ffff */
.L_x_105:
[----:B-1----:R-:W-:Y:S07]  /*a460*/  MOV R4, UR11 ;  /* 0x0000000b00047c02 */ /* 0x002fee0008000f00 */
.L_x_238:
[----:B-1----:R1:W2:Y:S02]  /*a470*/  SYNCS.PHASECHK.TRANS64.TRYWAIT P0, [R4+URZ], R7 ;  /* 0x00000007040075a7 */ /* 0x0022a400080011ff */
[----:B--2---:R-:W-:Y:S05]  /*a480*/  @!P0 NANOSLEEP.SYNCS 0x989680 ;  /* 0x009896800000895d */ /* 0x004fea0003900000 */
[----:B------:R-:W2:Y:S02]  /*a490*/  @!P0 SYNCS.PHASECHK.TRANS64 P0, [R4+URZ], R7 ;  /* 0x00000007040085a7 */ /* 0x000ea400080010ff */
[----:B--2---:R-:W-:Y:S05]  /*a4a0*/  @!P0 BRA `(.L_x_238) ;  /* 0xfffffffc00f08947 */ /* 0x004fea000383ffff */
[----:B------:R-:W-:Y:S05]  /*a4b0*/  BRA `(.L_x_104) ;  /* 0xffffffb000287947 */ /* 0x000fea000383ffff */
.L_x_109:
[----:B--2---:R-:W-:-:S07]  /*a4c0*/  MOV R0, UR4 ;  /* 0x0000000400007c02 */ /* 0x004fce0008000f00 */
.L_x_239:
[----:B-1----:R1:W2:Y:S02]  /*a4d0*/  SYNCS.PHASECHK.TRANS64.TRYWAIT P0, [R0+URZ], R5 ;  /* 0x00000005000075a7 */ /* 0x0022a400080011ff */
[----:B--2---:R-:W-:Y:S05]  /*a4e0*/  @!P0 NANOSLEEP.SYNCS 0x989680 ;  /* 0x009896800000895d */ /* 0x004fea0003900000 */
[----:B------:R-:W2:Y:S02]  /*a4f0*/  @!P0 SYNCS.PHASECHK.TRANS64 P0, [R0+URZ], R5 ;  /* 0x00000005000085a7 */ /* 0x000ea400080010ff */
[----:B--2---:R-:W-:Y:S05]  /*a500*/  @!P0 BRA `(.L_x_239) ;  /* 0xfffffffc00f08947 */ /* 0x004fea000383ffff */
[----:B------:R-:W-:Y:S05]  /*a510*/  BRA `(.L_x_240) ;  /* 0xffffffb000dc7947 */ /* 0x000fea000383ffff */
.L_x_112:
[----:B------:R-:W-:-:S07]  /*a520*/  MOV R0, UR14 ;  /* 0x0000000e00007c02 */ /* 0x000fce0008000f00 */
.L_x_241:
[----:B-1----:R1:W2:Y:S02]  /*a530*/  SYNCS.PHASECHK.TRANS64.TRYWAIT P1, [R0+URZ+0x2e0], R5 ;  /* 0x0002e005000075a7 */ /* 0x0022a400080211ff */
[----:B--2---:R-:W-:Y:S05]  /*a540*/  @!P1 NANOSLEEP.SYNCS 0x989680 ;  /* 0x009896800000995d */ /* 0x004fea0003900000 */
[----:B------:R-:W2:Y:S02]  /*a550*/  @!P1 SYNCS.PHASECHK.TRANS64 P1, [R0+URZ+0x2e0], R5 ;  /* 0x0002e005000095a7 */ /* 0x000ea400080210ff */
[----:B--2---:R-:W-:Y:S05]  /*a560*/  @!P1 BRA `(.L_x_241) ;  /* 0xfffffffc00f09947 */ /* 0x004fea000383ffff */
[----:B------:R-:W-:Y:S05]  /*a570*/  BRA `(.L_x_242) ;  /* 0xffffffb400287947 */ /* 0x000fea000383ffff */
.L_x_117:
[----:B------:R-:W-:Y:S07]  /*a580*/  MOV R0, UR19 ;  /* 0x0000001300007c02 */ /* 0x000fee0008000f00 */
.L_x_243:
[----:B-1----:R1:W2:Y:S02]  /*a590*/  SYNCS.PHASECHK.TRANS64.TRYWAIT P0, [R0+URZ+0x2b0], R3 ;  /* 0x0002b003000075a7 */ /* 0x0022a400080011ff */
[----:B--2---:R-:W-:Y:S05]  /*a5a0*/  @!P0 NANOSLEEP.SYNCS 0x989680 ;  /* 0x009896800000895d */ /* 0x004fea0003900000 */
[----:B------:R-:W2:Y:S02]  /*a5b0*/  @!P0 SYNCS.PHASECHK.TRANS64 P0, [R0+URZ+0x2b0], R3 ;  /* 0x0002b003000085a7 */ /* 0x000ea400080010ff */
[----:B--2---:R-:W-:Y:S05]  /*a5c0*/  @!P0 BRA `(.L_x_243) ;  /* 0xfffffffc00f08947 */ /* 0x004fea000383ffff */
[----:B------:R-:W-:Y:S05]  /*a5d0*/  BRA `(.L_x_244) ;  /* 0xffffffb800547947 */ /* 0x000fea000383ffff */
.L_x_120:
[----:B------:R-:W-:Y:S07]  /*a5e0*/  MOV R0, UR19 ;  /* 0x0000001300007c02 */ /* 0x000fee0008000f00 */
.L_x_245:
[----:B-1----:R1:W2:Y:S02]  /*a5f0*/  SYNCS.PHASECHK.TRANS64.TRYWAIT P0, [R0+URZ+0x2a8], R9 ;  /* 0x0002a809000075a7 */ /* 0x0022a400080011ff */
[----:B--2---:R-:W-:Y:S05]  /*a600*/  @!P0 NANOSLEEP.SYNCS 0x989680 ;  /* 0x009896800000895d */ /* 0x004fea0003900000 */
[----:B------:R-:W2:Y:S02]  /*a610*/  @!P0 SYNCS.PHASECHK.TRANS64 P0, [R0+URZ+0x2a8], R9 ;  /* 0x0002a809000085a7 */ /* 0x000ea400080010ff */
[----:B--2---:R-:W-:Y:S05]  /*a620*/  @!P0 BRA `(.L_x_245) ;  /* 0xfffffffc00f08947 */ /* 0x004fea000383ffff */
[----:B------:R-:W-:Y:S05]  /*a630*/  BRA `(.L_x_119) ;  /* 0xffffffbc00b47947 */ /* 0x000fea000383ffff */
.L_x_123:
[----:B-1----:R-:W-:Y:S07]  /*a640*/  MOV R0, UR19 ;  /* 0x0000001300007c02 */ /* 0x002fee0008000f00 */
.L_x_246:
[----:B-1----:R1:W2:Y:S02]  /*a650*/  SYNCS.PHASECHK.TRANS64.TRYWAIT P2, [R0+URZ+0x298], R3 ;  /* 0x00029803000075a7 */ /* 0x0022a400080411ff */
[----:B--2---:R-:W-:Y:S05]  /*a660*/  @!P2 NANOSLEEP.SYNCS 0x989680 ;  /* 0x009896800000a95d */ /* 0x004fea0003900000 */
[----:B------:R-:W2:Y:S02]  /*a670*/  @!P2 SYNCS.PHASECHK.TRANS64 P2, [R0+URZ+0x298], R3 ;  /* 0x000298030000a5a7 */ /* 0x000ea400080410ff */
[----:B--2---:R-:W-:Y:S05]  /*a680*/  @!P2 BRA `(.L_x_246) ;  /* 0xfffffffc00f0a947 */ /* 0x004fea000383ffff */
[----:B------:R-:W-:Y:S05]  /*a690*/  BRA `(.L_x_247) ;  /* 0xffffffc000107947 */ /* 0x000fea000383ffff */
.L_x_126:
[----:B------:R-:W-:Y:S07]  /*a6a0*/  MOV R0, UR44 ;  /* 0x0000002c00007c02 */ /* 0x000fee0008000f00 */
.L_x_248:
[----:B-1----:R1:W2:Y:S02]  /*a6b0*/  SYNCS.PHASECHK.TRANS64.TRYWAIT P0, [R0+URZ+0x2b0], R3 ;  /* 0x0002b003000075a7 */ /* 0x0022a400080011ff */
[----:B--2---:R-:W-:Y:S05]  /*a6c0*/  @!P0 NANOSLEEP.SYNCS 0x989680 ;  /* 0x009896800000895d */ /* 0x004fea0003900000 */
[----:B------:R-:W2:Y:S02]  /*a6d0*/  @!P0 SYNCS.PHASECHK.TRANS64 P0, [R0+URZ+0x2b0], R3 ;  /* 0x0002b003000085a7 */ /* 0x000ea400080010ff */
[----:B--2---:R-:W-:Y:S05]  /*a6e0*/  @!P0 BRA `(.L_x_248) ;  /* 0xfffffffc00f08947 */ /* 0x004fea000383ffff */
[----:B------:R-:W-:Y:S05]  /*a6f0*/  BRA `(.L_x_249) ;  /* 0xffffffc4008c7947 */ /* 0x000fea000383ffff */
.L_x_137:
[----:B-1----:R-:W-:Y:S04]  /*a700*/  MOV R2, UR44 ;  /* 0x0000002c00027c02 */ /* 0x002fe80008000f00 */
[----:B------:R1:W2:Y:S03]  /*a710*/  SYNCS.PHASECHK.TRANS64.TRYWAIT P1, [R2+URZ+0x290], R3 ;  /* 0x00029003020075a7 */ /* 0x0002a600080211ff */
[----:B--2---:R-:W-:Y:S05]  /*a720*/  @!P1 NANOSLEEP.SYNCS 0x989680 ;  /* 0x009896800000995d */ /* 0x004fea0003900000 */
[----:B------:R-:W2:Y:S02]  /*a730*/  @!P1 SYNCS.PHASECHK.TRANS64 P1, [R2+URZ+0x290], R3 ;  /* 0x00029003020095a7 */ /* 0x000ea400080210ff */
[----:B--2---:R-:W-:Y:S05]  /*a740*/  @!P1 BRA `(.L_x_137) ;  /* 0xfffffffc00ec9947 */ /* 0x004fea000383ffff */
[----:B------:R-:W-:Y:S05]  /*a750*/  BRA `(.L_x_136) ;  /* 0xffffffd000e87947 */ /* 0x000fea000383ffff */
.L_x_139:
[----:B------:R1:W1:Y:S02]  /*a760*/  SYNCS.PHASECHK.TRANS64.TRYWAIT P1, [R165+URZ+0x2c0], R0 ;  /* 0x0002c000a50075a7 */ /* 0x00026400080211ff */
[----:B-1----:R-:W-:Y:S05]  /*a770*/  @!P1 NANOSLEEP.SYNCS 0x989680 ;  /* 0x009896800000995d */ /* 0x002fea0003900000 */
[----:B------:R-:W1:Y:S02]  /*a780*/  @!P1 SYNCS.PHASECHK.TRANS64 P1, [R165+URZ+0x2c0], R0 ;  /* 0x0002c000a50095a7 */ /* 0x000e6400080210ff */
[----:B-1----:R-:W-:Y:S05]  /*a790*/  @!P1 BRA `(.L_x_139) ;  /* 0xfffffffc00f09947 */ /* 0x002fea000383ffff */
[----:B------:R-:W-:Y:S05]  /*a7a0*/  BRA `(.L_x_138) ;  /* 0xffffffd400307947 */ /* 0x000fea000383ffff */
        .weak           $__internal_0_$__cuda_sm10x_tcgen05_guardrail_trap_col_being_dealloced_not_returned_by_alloc
        .type           $__internal_0_$__cuda_sm10x_tcgen05_guardrail_trap_col_being_dealloced_not_returned_by_alloc,@function
        .size           $__internal_0_$__cuda_sm10x_tcgen05_guardrail_trap_col_being_dealloced_not_returned_by_alloc,($__internal_1_$__cuda_sm10x_tcgen05_guardrail_trap_phase_invalid_during_alloc - $__internal_0_$__cuda_sm10x_tcgen05_guardrail_trap_col_being_dealloced_not_returned_by_alloc)
$__internal_0_$__cuda_sm10x_tcgen05_guardrail_trap_col_being_dealloced_not_returned_by_alloc:
[----:B------:R-:W-:Y:S05]  /*a7b0*/  BPT.TRAP 0x1 ;  /* 0x000000040000795c */ /* 0x000fea0000300000 */
[----:B------:R-:W-:-:S04]  /*a7c0*/  HFMA2 R3, -RZ, RZ, 0, 0 ;  /* 0x00000000ff037431 */ /* 0x000fc800000001ff */
[----:B------:R-:W-:Y:S05]  /*a7d0*/  RET.REL.NODEC R2 `(_ZN7cutlass13device_kernelINS_4conv6kernel13ConvUniversalINS1_16ConvProblemShapeILNS1_8OperatorE0ELi2EEENS1_10collective14CollectiveConvINS1_47MainloopSm100TmaUmmaWarpSpecializedImplicitGemmILS5_0ELi41ELi2ELi1ELi2EN4cute5tupleIJNSA_1CILi2EEENSC_ILi1EEESE_EEEEENSB_IJNSC_ILi256EEENSC_ILi64EEENSB_IJNSC_ILi32EEEEEEEEENS_12float_e4m3_tESM_NSA_8TiledMMAINSA_8MMA_AtomIJNSA_10MMA_TraitsINSA_25SM100_MMA_F8F6F4_2x1SM_SSEJSM_SM_fSH_SI_NSA_17integral_constantINSA_4UMMA5MajorELST_0EEESU_NSR_INSS_7ScaleInELSV_0EEESW_EEEEEENSA_6LayoutINSB_IJSE_SE_SE_EEENSB_IJNSC_ILi0EEES11_S11_EEEEENSB_IJNSA_10UnderscoreES14_S14_EEEEENS7_6detail27Sm100ImplicitGemmTileTraitsINSA_25SM100_TMA_2SM_LOAD_IM2COLENSA_14ComposedLayoutINSA_7SwizzleILi1ELi4ELi3EEENSA_18smem_ptr_flag_bitsILi8EEENSZ_INSB_IJNSC_ILi8EEESJ_EEENSB_IJSJ_SE_EEEEEEEvEENS18_INSA_18SM100_TMA_2SM_LOADES1J_vEEEENS_8epilogue10collective18CollectiveEpilogueINS1O_23Sm100TmaWarpSpecializedILi1ELi1ELi64ELb0ELb0EEEJNSB_IJNSC_ILi128EEESI_SK_EEENSB_IJNSZ_IS1T_SE_EENSZ_ISI_SE_EEEEESM_NSB_IJNSB_IJlllEEESE_S11_EEESM_S1Z_NS1O_6fusion15FusionCallbacksIS1S_NS20_17LinearCombinationISM_fSM_fLNS_15FloatRoundStyleE2EEES1U_S1X_JEEENSA_5SM1004TMEM4LOAD26SM100_TMEM_LOAD_32dp32b64xENSA_20SM90_TMA_LOAD_IM2COLENS1A_INS1B_ILi2ELi4ELi3EEES1E_NSZ_INSB_IJS1F_SI_EEENSB_IJSI_SE_EEEEEEENSA_39AutoVectorizingCopyWithAssumedAlignmentILi128EEENSA_21SM90_TMA_STORE_IM2COLES2F_S2H_S2H_EEEvvEEEEvNT_6ParamsE) ;  /* 0xffffff5802087950 */ /* 0x000fea0003c3ffff */
        .weak           $__internal_1_$__cuda_sm10x_tcgen05_guardrail_trap_phase_invalid_during_alloc
        .type           $__internal_1_$__cuda_sm10x_tcgen05_guardrail_trap_phase_invalid_during_alloc,@function
        .size           $__internal_1_$__cuda_sm10x_tcgen05_guardrail_trap_phase_invalid_during_alloc,($__internal_2_$__cuda_sm10x_tcgen05_guardrail_trap_unallocated_columns_being_dealloced - $__internal_1_$__cuda_sm10x_tcgen05_guardrail_trap_phase_invalid_during_alloc)
$__internal_1_$__cuda_sm10x_tcgen05_guardrail_trap_phase_invalid_during_alloc:
[----:B------:R-:W-:Y:S05]  /*a7e0*/  BPT.TRAP 0x1 ;  /* 0x000000040000795c */ /* 0x000fea0000300000 */
[----:B------:R-:W-:-:S04]  /*a7f0*/  MOV R5, 0x0 ;  /* 0x0000000000057802 */ /* 0x000fc80000000f00 */
[----:B------:R-:W-:Y:S05]  /*a800*/  RET.REL.NODEC R4 `(_ZN7cutlass13device_kernelINS_4conv6kernel13ConvUniversalINS1_16ConvProblemShapeILNS1_8OperatorE0ELi2EEENS1_10collective14CollectiveConvINS1_47MainloopSm100TmaUmmaWarpSpecializedImplicitGemmILS5_0ELi41ELi2ELi1ELi2EN4cute5tupleIJNSA_1CILi2EEENSC_ILi1EEESE_EEEEENSB_IJNSC_ILi256EEENSC_ILi64EEENSB_IJNSC_ILi32EEEEEEEEENS_12float_e4m3_tESM_NSA_8TiledMMAINSA_8MMA_AtomIJNSA_10MMA_TraitsINSA_25SM100_MMA_F8F6F4_2x1SM_SSEJSM_SM_fSH_SI_NSA_17integral_constantINSA_4UMMA5MajorELST_0EEESU_NSR_INSS_7ScaleInELSV_0EEESW_EEEEEENSA_6LayoutINSB_IJSE_SE_SE_EEENSB_IJNSC_ILi0EEES11_S11_EEEEENSB_IJNSA_10UnderscoreES14_S14_EEEEENS7_6detail27Sm100ImplicitGemmTileTraitsINSA_25SM100_TMA_2SM_LOAD_IM2COLENSA_14ComposedLayoutINSA_7SwizzleILi1ELi4ELi3EEENSA_18smem_ptr_flag_bitsILi8EEENSZ_INSB_IJNSC_ILi8EEESJ_EEENSB_IJSJ_SE_EEEEEEEvEENS18_INSA_18SM100_TMA_2SM_LOADES1J_vEEEENS_8epilogue10collective18CollectiveEpilogueINS1O_23Sm100TmaWarpSpecializedILi1ELi1ELi64ELb0ELb0EEEJNSB_IJNSC_ILi128EEESI_SK_EEENSB_IJNSZ_IS1T_SE_EENSZ_ISI_SE_EEEEESM_NSB_IJNSB_IJlllEEESE_S11_EEESM_S1Z_NS1O_6fusion15FusionCallbacksIS1S_NS20_17LinearCombinationISM_fSM_fLNS_15FloatRoundStyleE2EEES1U_S1X_JEEENSA_5SM1004TMEM4LOAD26SM100_TMEM_LOAD_32dp32b64xENSA_20SM90_TMA_LOAD_IM2COLENS1A_INS1B_ILi2ELi4ELi3EEES1E_NSZ_INSB_IJS1F_SI_EEENSB_IJSI_SE_EEEEEEENSA_39AutoVectorizingCopyWithAssumedAlignmentILi128EEENSA_21SM90_TMA_STORE_IM2COLES2F_S2H_S2H_EEEvvEEEEvNT_6ParamsE) ;  /* 0xffffff5404fc7950 */ /* 0x000fea0003c3ffff */
        .weak           $__internal_2_$__cuda_sm10x_tcgen05_guardrail_trap_unallocated_columns_being_dealloced
        .type           $__internal_2_$__cuda_sm10x_tcgen05_guardrail_trap_unallocated_columns_being_dealloced,@function
        .size           $__internal_2_$__cuda_sm10x_tcgen05_guardrail_trap_unallocated_columns_being_dealloced,(.L_x_251 - $__internal_2_$__cuda_sm10x_tcgen05_guardrail_trap_unallocated_columns_being_dealloced)
$__internal_2_$__cuda_sm10x_tcgen05_guardrail_trap_unallocated_columns_being_dealloced:
[----:B------:R-:W-:Y:S05]  /*a810*/  BPT.TRAP 0x1 ;  /* 0x000000040000795c */ /* 0x000fea0000300000 */
[----:B------:R-:W-:-:S04]  /*a820*/  HFMA2 R3, -RZ, RZ, 0, 0 ;  /* 0x00000000ff037431 */ /* 0x000fc800000001ff */
[----:B------:R-:W-:Y:S05]  /*a830*/  RET.REL.NODEC R2 `(_ZN7cutlass13device_kernelINS_4conv6kernel13ConvUniversalINS1_16ConvProblemShapeILNS1_8OperatorE0ELi2EEENS1_10collective14CollectiveConvINS1_47MainloopSm100TmaUmmaWarpSpecializedImplicitGemmILS5_0ELi41ELi2ELi1ELi2EN4cute5tupleIJNSA_1CILi2EEENSC_ILi1EEESE_EEEEENSB_IJNSC_ILi256EEENSC_ILi64EEENSB_IJNSC_ILi32EEEEEEEEENS_12float_e4m3_tESM_NSA_8TiledMMAINSA_8MMA_AtomIJNSA_10MMA_TraitsINSA_25SM100_MMA_F8F6F4_2x1SM_SSEJSM_SM_fSH_SI_NSA_17integral_constantINSA_4UMMA5MajorELST_0EEESU_NSR_INSS_7ScaleInELSV_0EEESW_EEEEEENSA_6LayoutINSB_IJSE_SE_SE_EEENSB_IJNSC_ILi0EEES11_S11_EEEEENSB_IJNSA_10UnderscoreES14_S14_EEEEENS7_6detail27Sm100ImplicitGemmTileTraitsINSA_25SM100_TMA_2SM_LOAD_IM2COLENSA_14ComposedLayoutINSA_7SwizzleILi1ELi4ELi3EEENSA_18smem_ptr_flag_bitsILi8EEENSZ_INSB_IJNSC_ILi8EEESJ_EEENSB_IJSJ_SE_EEEEEEEvEENS18_INSA_18SM100_TMA_2SM_LOADES1J_vEEEENS_8epilogue10collective18CollectiveEpilogueINS1O_23Sm100TmaWarpSpecializedILi1ELi1ELi64ELb0ELb0EEEJNSB_IJNSC_ILi128EEESI_SK_EEENSB_IJNSZ_IS1T_SE_EENSZ_ISI_SE_EEEEESM_NSB_IJNSB_IJlllEEESE_S11_EEESM_S1Z_NS1O_6fusion15FusionCallbacksIS1S_NS20_17LinearCombinationISM_fSM_fLNS_15FloatRoundStyleE2EEES1U_S1X_JEEENSA_5SM1004TMEM4LOAD26SM100_TMEM_LOAD_32dp32b64xENSA_20SM90_TMA_LOAD_IM2COLENS1A_INS1B_ILi2ELi4ELi3EEES1E_NSZ_INSB_IJS1F_SI_EEENSB_IJSI_SE_EEEEEEENSA_39AutoVectorizingCopyWithAssumedAlignmentILi128EEENSA_21SM90_TMA_STORE_IM2COLES2F_S2H_S2H_EEEvvEEEEvNT_6ParamsE) ;  /* 0xffffff5402f07950 */ /* 0x000fea0003c3ffff */
.L_x_250:
[----:B------:R-:W-:-:S00]  /*a840*/  BRA `(.L_x_250) ;  /* 0xfffffffc00fc7947 */ /* 0x000fc0000383ffff */
[----:B------:R-:W-:-:S00]  /*a850*/  NOP ;  /* 0x0000000000007918 */ /* 0x000fc00000000000 */
        /* <DEDUP_REMOVED lines=10> */
.L_x_251:


//--------------------- .nv.global.init           --------------------------
	.section	.nv.global.init,"aw",@progbits
.nv.global.init:
	.type		$str$29,@object
	.size		$str$29,($str$30 - $str$29)
$str$29:
        /*0000*/ 	.byte	0x28, 0x61, 0x64, 0x64, 0x72, 0x65, 0x73, 0x73, 0x20, 0x26, 0x20, 0x6d, 0x61, 0x73, 0x6b, 0x29
        /*0010*/ 	.byte	0x20, 0x3d, 0x3d, 0x20, 0x30, 0x00
	.type		$str$30,@object
	.size		$str$30,($str$28 - $str$30)
$str$30:
        /*0016*/ 	.byte	0x2f, 0x74, 0x6d, 0x70, 0x2f, 0x63, 0x75, 0x74, 0x6c, 0x61, 0x73, 0x73, 0x5f, 0x73, 0x77, 0x65
        /*0026*/ 	.byte	0x65, 0x70, 0x5f, 0x73, 0x72, 0x63, 0x2f, 0x69, 0x6e, 0x63, 0x6c, 0x75, 0x64, 0x65, 0x2f, 0x63
        /*0036*/ 	.byte	0x75, 0x74, 0x65, 0x2f, 0x70, 0x6f, 0x69, 0x6e, 0x74, 0x65, 0x72, 0x5f, 0x66, 0x6c, 0x61, 0x67
        /*0046*/ 	.byte	0x67, 0x65, 0x64, 0x2e, 0x68, 0x70, 0x70, 0x00
	.type		$str$28,@object
	.size		$str$28,($str$27 - $str$28)
$str$28:
        /*004e*/ 	.byte	0x2f, 0x74, 0x6d, 0x70, 0x2f, 0x63, 0x75, 0x74, 0x6c, 0x61, 0x73, 0x73, 0x5f, 0x73, 0x77, 0x65
        /*005e*/ 	.byte	0x65, 0x70, 0x5f, 0x73, 0x72, 0x63, 0x2f, 0x69, 0x6e, 0x63, 0x6c, 0x75, 0x64, 0x65, 0x2f, 0x63
        /*006e*/ 	.byte	0x75, 0x74, 0x65, 0x2f, 0x61, 0x74, 0x6f, 0x6d, 0x2f, 0x63, 0x6f, 0x70, 0x79, 0x5f, 0x74, 0x72
        /*007e*/ 	.byte	0x61, 0x69, 0x74, 0x73, 0x5f, 0x73, 0x6d, 0x31, 0x30, 0x30, 0x2e, 0x68, 0x70, 0x70, 0x00
	.type		$str$27,@object
	.size		$str$27,(__unnamed_1 - $str$27)
$str$27:
        /*008d*/ 	.byte	0x28, 0x28, 0x75, 0x69, 0x6e, 0x74, 0x33, 0x32, 0x5f, 0x74, 0x28, 0x74, 0x68, 0x72, 0x65, 0x61
        /*009d*/ 	.byte	0x64, 0x49, 0x64, 0x78, 0x2e, 0x78, 0x29, 0x20, 0x2f, 0x20, 0x33, 0x32, 0x29, 0x20, 0x25, 0x20
        /*00ad*/ 	.byte	0x34, 0x29, 0x20, 0x3d, 0x3d, 0x20, 0x28, 0x28, 0x28, 0x74, 0x6d, 0x65, 0x6d, 0x5f, 0x61, 0x64
        /*00bd*/ 	.byte	0x64, 0x72, 0x20, 0x3e, 0x3e, 0x20, 0x31, 0x36, 0x29, 0x20, 0x2f, 0x20, 0x33, 0x32, 0x29, 0x20
        /*00cd*/ 	.byte	0x25, 0x20, 0x34, 0x29, 0x00
	.type		__unnamed_1,@object
	.size		__unnamed_1,(__unnamed_2 - __unnamed_1)
__unnamed_1:
        /*00d2*/ 	.byte	0x61, 0x75, 0x74, 0x6f, 0x20, 0x63, 0x75, 0x74, 0x65, 0x3a, 0x3a, 0x61, 0x73, 0x5f, 0x70, 0x6f
        /* <DEDUP_REMOVED lines=24> */
        /*0262*/ 	.byte	0x43, 0x3c, 0x38, 0x31, 0x39, 0x32, 0x3e, 0x3e, 0x3e, 0x3e, 0x5d, 0x00
	.type		__unnamed_2,@object
	.size		__unnamed_2,(.L_2 - __unnamed_2)
__unnamed_2:
        /* <DEDUP_REMOVED lines=42> */
        /*050e*/ 	.byte	0x3e, 0x3e, 0x3e, 0x3e, 0x5d, 0x00
.L_2:


//--------------------- .nv.shared._ZN7cutlass13device_kernelINS_4conv6kernel13ConvUniversalINS1_16ConvProblemShapeILNS1_8OperatorE0ELi2EEENS1_10collective14CollectiveConvINS1_47MainloopSm100TmaUmmaWarpSpecializedImplicitGemmILS5_0ELi41ELi2ELi1ELi2EN4cute5tupleIJNSA_1CILi2EEENSC_ILi1EEESE_EEEEENSB_IJNSC_ILi256EEENSC_ILi64EEENSB_IJNSC_ILi32EEEEEEEEENS_12float_e4m3_tESM_NSA_8TiledMMAINSA_8MMA_AtomIJNSA_10MMA_TraitsINSA_25SM100_MMA_F8F6F4_2x1SM_SSEJSM_SM_fSH_SI_NSA_17integral_constantINSA_4UMMA5MajorELST_0EEESU_NSR_INSS_7ScaleInELSV_0EEESW_EEEEEENSA_6LayoutINSB_IJSE_SE_SE_EEENSB_IJNSC_ILi0EEES11_S11_EEEEENSB_IJNSA_10UnderscoreES14_S14_EEEEENS7_6detail27Sm100ImplicitGemmTileTraitsINSA_25SM100_TMA_2SM_LOAD_IM2COLENSA_14ComposedLayoutINSA_7SwizzleILi1ELi4ELi3EEENSA_18smem_ptr_flag_bitsILi8EEENSZ_INSB_IJNSC_ILi8EEESJ_EEENSB_IJSJ_SE_EEEEEEEvEENS18_INSA_18SM100_TMA_2SM_LOADES1J_vEEEENS_8epilogue10collective18CollectiveEpilogueINS1O_23Sm100TmaWarpSpecializedILi1ELi1ELi64ELb0ELb0EEEJNSB_IJNSC_ILi128EEESI_SK_EEENSB_IJNSZ_IS1T_SE_EENSZ_ISI_SE_EEEEESM_NSB_IJNSB_IJlllEEESE_S11_EEESM_S1Z_NS1O_6fusion15FusionCallbacksIS1S_NS20_17LinearCombinationISM_fSM_fLNS_15FloatRoundStyleE2EEES1U_S1X_JEEENSA_5SM1004TMEM4LOAD26SM100_TMEM_LOAD_32dp32b64xENSA_20SM90_TMA_LOAD_IM2COLENS1A_INS1B_ILi2ELi4ELi3EEES1E_NSZ_INSB_IJS1F_SI_EEENSB_IJSI_SE_EEEEEEENSA_39AutoVectorizingCopyWithAssumedAlignmentILi128EEENSA_21SM90_TMA_STORE_IM2COLES2F_S2H_S2H_EEEvvEEEEvNT_6ParamsE --------------------------
	.section	.nv.shared._ZN7cutlass13device_kernelINS_4conv6kernel13ConvUniversalINS1_16ConvProblemShapeILNS1_8OperatorE0ELi2EEENS1_10collective14CollectiveConvINS1_47MainloopSm100TmaUmmaWarpSpecializedImplicitGemmILS5_0ELi41ELi2ELi1ELi2EN4cute5tupleIJNSA_1CILi2EEENSC_ILi1EEESE_EEEEENSB_IJNSC_ILi256EEENSC_ILi64EEENSB_IJNSC_ILi32EEEEEEEEENS_12float_e4m3_tESM_NSA_8TiledMMAINSA_8MMA_AtomIJNSA_10MMA_TraitsINSA_25SM100_MMA_F8F6F4_2x1SM_SSEJSM_SM_fSH_SI_NSA_17integral_constantINSA_4UMMA5MajorELST_0EEESU_NSR_INSS_7ScaleInELSV_0EEESW_EEEEEENSA_6LayoutINSB_IJSE_SE_SE_EEENSB_IJNSC_ILi0EEES11_S11_EEEEENSB_IJNSA_10UnderscoreES14_S14_EEEEENS7_6detail27Sm100ImplicitGemmTileTraitsINSA_25SM100_TMA_2SM_LOAD_IM2COLENSA_14ComposedLayoutINSA_7SwizzleILi1ELi4ELi3EEENSA_18smem_ptr_flag_bitsILi8EEENSZ_INSB_IJNSC_ILi8EEESJ_EEENSB_IJSJ_SE_EEEEEEEvEENS18_INSA_18SM100_TMA_2SM_LOADES1J_vEEEENS_8epilogue10collective18CollectiveEpilogueINS1O_23Sm100TmaWarpSpecializedILi1ELi1ELi64ELb0ELb0EEEJNSB_IJNSC_ILi128EEESI_SK_EEENSB_IJNSZ_IS1T_SE_EENSZ_ISI_SE_EEEEESM_NSB_IJNSB_IJlllEEESE_S11_EEESM_S1Z_NS1O_6fusion15FusionCallbacksIS1S_NS20_17LinearCombinationISM_fSM_fLNS_15FloatRoundStyleE2EEES1U_S1X_JEEENSA_5SM1004TMEM4LOAD26SM100_TMEM_LOAD_32dp32b64xENSA_20SM90_TMA_LOAD_IM2COLENS1A_INS1B_ILi2ELi4ELi3EEES1E_NSZ_INSB_IJS1F_SI_EEENSB_IJSI_SE_EEEEEEENSA_39AutoVectorizingCopyWithAssumedAlignmentILi128EEENSA_21SM90_TMA_STORE_IM2COLES2F_S2H_S2H_EEEvvEEEEvNT_6ParamsE,"aw",@nobits
	.sectionflags	@""
	.align	16
	.zero		1024


//--------------------- .nv.shared.reserved.0     --------------------------
	.section	.nv.shared.reserved.0,"aw",@nobits
	.weak		__nv_reservedSMEM_offset_0_alias
	.size		__nv_reservedSMEM_offset_0_alias, 0, 64
	.other		__nv_reservedSMEM_offset_0_alias,@"STO_CUDA_RESERVED_SHARED STV_DEFAULT"
__nv_reservedSMEM_offset_0_alias:
	.zero		0
.nv.shared.reserved.0:
	.zero		64
	.weak		__nv_reservedSMEM_tcgen05_partition
	.type		__nv_reservedSMEM_tcgen05_partition,@object
	.size		__nv_reservedSMEM_tcgen05_partition,(.L_0 - __nv_reservedSMEM_tcgen05_partition)
__nv_reservedSMEM_tcgen05_partition:
	.zero		32
.L_0:


//--------------------- .nv.global                --------------------------
	.section	.nv.global,"aw",@nobits
.nv.global:
	.type		_ZN39_INTERNAL_eaae6b27_4_k_cu_11a4abd6_31074cute1_E,@object
	.size		_ZN39_INTERNAL_eaae6b27_4_k_cu_11a4abd6_31074cute1_E,(_ZN39_INTERNAL_eaae6b27_4_k_cu_11a4abd6_31074cuda3std3__45__cpo6cbeginE - _ZN39_INTERNAL_eaae6b27_4_k_cu_11a4abd6_31074cute1_E)
_ZN39_INTERNAL_eaae6b27_4_k_cu_11a4abd6_31074cute1_E:
	.zero		1
	.type		_ZN39_INTERNAL_eaae6b27_4_k_cu_11a4abd6_31074cuda3std3__45__cpo6cbeginE,@object
	.size		_ZN39_INTERNAL_eaae6b27_4_k_cu_11a4abd6_31074cuda3std3__45__cpo6cbeginE,(_ZN39_INTERNAL_eaae6b27_4_k_cu_11a4abd6_31074cuda3std3__48in_placeE - _ZN39_INTERNAL_eaae6b27_4_k_cu_11a4abd6_31074cuda3std3__45__cpo6cbeginE)
_ZN39_INTERNAL_eaae6b27_4_k_cu_11a4abd6_31074cuda3std3__45__cpo6cbeginE:
	.zero		1
	.type		_ZN39_INTERNAL_eaae6b27_4_k_cu_11a4abd6_31074cuda3std3__48in_placeE,@object
	.size		_ZN39_INTERNAL_eaae6b27_4_k_cu_11a4abd6_31074cuda3std3__48in_placeE,(_ZN39_INTERNAL_eaae6b27_4_k_cu_11a4abd6_31074cuda3std6ranges3__45__cpo9iter_moveE - _ZN39_INTERNAL_eaae6b27_4_k_cu_11a4abd6_31074cuda3std3__48in_placeE)
_ZN39_INTERNAL_eaae6b27_4_k_cu_11a4abd6_31074cuda3std3__48in_placeE:
	.zero		1
	.type		_ZN39_INTERNAL_eaae6b27_4_k_cu_11a4abd6_31074cuda3std6ranges3__45__cpo9iter_moveE,@object
	.size		_ZN39_INTERNAL_eaae6b27_4_k_cu_11a4abd6_31074cuda3std6ranges3__45__cpo9iter_moveE,(_ZN39_INTERNAL_eaae6b27_4_k_cu_11a4abd6_31074cuda3std3__45__cpo5beginE - _ZN39_INTERNAL_eaae6b27_4_k_cu_11a4abd6_31074cuda3std6ranges3__45__cpo9iter_moveE)
_ZN39_INTERNAL_eaae6b27_4_k_cu_11a4abd6_31074cuda3std6ranges3__45__cpo9iter_moveE:
	.zero		1
	.type		_ZN39_INTERNAL_eaae6b27_4_k_cu_11a4abd6_31074cuda3std3__45__cpo5beginE,@object
	.size		_ZN39_INTERNAL_eaae6b27_4_k_cu_11a4abd6_31074cuda3std3__45__cpo5beginE,(_ZN39_INTERNAL_eaae6b27_4_k_cu_11a4abd6_31074cuda3std3__441_GLOBAL__N__eaae6b27_4_k_cu_11a4abd6_31076ignoreE - _ZN39_INTERNAL_eaae6b27_4_k_cu_11a4abd6_31074cuda3std3__45__cpo5beginE)
_ZN39_INTERNAL_eaae6b27_4_k_cu_11a4abd6_31074cuda3std3__45__cpo5beginE:
	.zero		1
	.type		_ZN39_INTERNAL_eaae6b27_4_k_cu_11a4abd6_31074cuda3std3__441_GLOBAL__N__eaae6b27_4_k_cu_11a4abd6_31076ignoreE,@object
	.size		_ZN39_INTERNAL_eaae6b27_4_k_cu_11a4abd6_31074cuda3std3__441_GLOBAL__N__eaae6b27_4_k_cu_11a4abd6_31076ignoreE,(_ZN39_INTERNAL_eaae6b27_4_k_cu_11a4abd6_31074cute7productE - _ZN39_INTERNAL_eaae6b27_4_k_cu_11a4abd6_31074cuda3std3__441_GLOBAL__N__eaae6b27_4_k_cu_11a4abd6_31076ignoreE)
_ZN39_INTERNAL_eaae6b27_4_k_cu_11a4abd6_31074cuda3std3__441_GLOBAL__N__eaae6b27_4_k_cu_11a4abd6_31076ignoreE:
	.zero		1
	.type		_ZN39_INTERNAL_eaae6b27_4_k_cu_11a4abd6_31074cute7productE,@object
	.size		_ZN39_INTERNAL_eaae6b27_4_k_cu_11a4abd6_31074cute7productE,(_ZN39_INTERNAL_eaae6b27_4_k_cu_11a4abd6_31074cuda3std3__45__cpo3endE - _ZN39_INTERNAL_eaae6b27_4_k_cu_11a4abd6_31074cute7productE)
_ZN39_INTERNAL_eaae6b27_4_k_cu_11a4abd6_31074cute7productE:
	.zero		1
	.type		_ZN39_INTERNAL_eaae6b27_4_k_cu_11a4abd6_31074cuda3std3__45__cpo3endE,@object
	.size		_ZN39_INTERNAL_eaae6b27_4_k_cu_11a4abd6_31074cuda3std3__45__cpo3endE,(_ZN39_INTERNAL_eaae6b27_4_k_cu_11a4abd6_31074cuda3std3__419piecewise_constructE - _ZN39_INTERNAL_eaae6b27_4_k_cu_11a4abd6_31074cuda3std3__45__cpo3endE)
_ZN39_INTERNAL_eaae6b27_4_k_cu_11a4abd6_31074cuda3std3__45__cpo3endE:
	.zero		1
	.type		_ZN39_INTERNAL_eaae6b27_4_k_cu_11a4abd6_31074cuda3std3__419piecewise_constructE,@object
	.size		_ZN39_INTERNAL_eaae6b27_4_k_cu_11a4abd6_31074cuda3std3__419piecewise_constructE,(_ZN39_INTERNAL_eaae6b27_4_k_cu_11a4abd6_31074cuda3std3__45__cpo4cendE - _ZN39_INTERNAL_eaae6b27_4_k_cu_11a4abd6_31074cuda3std3__419piecewise_constructE)
_ZN39_INTERNAL_eaae6b27_4_k_cu_11a4abd6_31074cuda3std3__419piecewise_constructE:
	.zero		1
	.type		_ZN39_INTERNAL_eaae6b27_4_k_cu_11a4abd6_31074cuda3std3__45__cpo4cendE,@object
	.size		_ZN39_INTERNAL_eaae6b27_4_k_cu_11a4abd6_31074cuda3std3__45__cpo4cendE,(_ZN39_INTERNAL_eaae6b27_4_k_cu_11a4abd6_31074cuda3std6ranges3__45__cpo4swapE - _ZN39_INTERNAL_eaae6b27_4_k_cu_11a4abd6_31074cuda3std3__45__cpo4cendE)
_ZN39_INTERNAL_eaae6b27_4_k_cu_11a4abd6_31074cuda3std3__45__cpo4cendE:
	.zero		1
	.type		_ZN39_INTERNAL_eaae6b27_4_k_cu_11a4abd6_31074cuda3std6ranges3__45__cpo4swapE,@object
	.size		_ZN39_INTERNAL_eaae6b27_4_k_cu_11a4abd6_31074cuda3std6ranges3__45__cpo4swapE,(.L_10 - _ZN39_INTERNAL_eaae6b27_4_k_cu_11a4abd6_31074cuda3std6ranges3__45__cpo4swapE)
_ZN39_INTERNAL_eaae6b27_4_k_cu_11a4abd6_31074cuda3std6ranges3__45__cpo4swapE:
	.zero		1
.L_10:


//--------------------- .nv.constant0._ZN7cutlass13device_kernelINS_4conv6kernel13ConvUniversalINS1_16ConvProblemShapeILNS1_8OperatorE0ELi2EEENS1_10collective14CollectiveConvINS1_47MainloopSm100TmaUmmaWarpSpecializedImplicitGemmILS5_0ELi41ELi2ELi1ELi2EN4cute5tupleIJNSA_1CILi2EEENSC_ILi1EEESE_EEEEENSB_IJNSC_ILi256EEENSC_ILi64EEENSB_IJNSC_ILi32EEEEEEEEENS_12float_e4m3_tESM_NSA_8TiledMMAINSA_8MMA_AtomIJNSA_10MMA_TraitsINSA_25SM100_MMA_F8F6F4_2x1SM_SSEJSM_SM_fSH_SI_NSA_17integral_constantINSA_4UMMA5MajorELST_0EEESU_NSR_INSS_7ScaleInELSV_0EEESW_EEEEEENSA_6LayoutINSB_IJSE_SE_SE_EEENSB_IJNSC_ILi0EEES11_S11_EEEEENSB_IJNSA_10UnderscoreES14_S14_EEEEENS7_6detail27Sm100ImplicitGemmTileTraitsINSA_25SM100_TMA_2SM_LOAD_IM2COLENSA_14ComposedLayoutINSA_7SwizzleILi1ELi4ELi3EEENSA_18smem_ptr_flag_bitsILi8EEENSZ_INSB_IJNSC_ILi8EEESJ_EEENSB_IJSJ_SE_EEEEEEEvEENS18_INSA_18SM100_TMA_2SM_LOADES1J_vEEEENS_8epilogue10collective18CollectiveEpilogueINS1O_23Sm100TmaWarpSpecializedILi1ELi1ELi64ELb0ELb0EEEJNSB_IJNSC_ILi128EEESI_SK_EEENSB_IJNSZ_IS1T_SE_EENSZ_ISI_SE_EEEEESM_NSB_IJNSB_IJlllEEESE_S11_EEESM_S1Z_NS1O_6fusion15FusionCallbacksIS1S_NS20_17LinearCombinationISM_fSM_fLNS_15FloatRoundStyleE2EEES1U_S1X_JEEENSA_5SM1004TMEM4LOAD26SM100_TMEM_LOAD_32dp32b64xENSA_20SM90_TMA_LOAD_IM2COLENS1A_INS1B_ILi2ELi4ELi3EEES1E_NSZ_INSB_IJS1F_SI_EEENSB_IJSI_SE_EEEEEEENSA_39AutoVectorizingCopyWithAssumedAlignmentILi128EEENSA_21SM90_TMA_STORE_IM2COLES2F_S2H_S2H_EEEvvEEEEvNT_6ParamsE --------------------------
	.section	.nv.constant0._ZN7cutlass13device_kernelINS_4conv6kernel13ConvUniversalINS1_16ConvProblemShapeILNS1_8OperatorE0ELi2EEENS1_10collective14CollectiveConvINS1_47MainloopSm100TmaUmmaWarpSpecializedImplicitGemmILS5_0ELi41ELi2ELi1ELi2EN4cute5tupleIJNSA_1CILi2EEENSC_ILi1EEESE_EEEEENSB_IJNSC_ILi256EEENSC_ILi64EEENSB_IJNSC_ILi32EEEEEEEEENS_12float_e4m3_tESM_NSA_8TiledMMAINSA_8MMA_AtomIJNSA_10MMA_TraitsINSA_25SM100_MMA_F8F6F4_2x1SM_SSEJSM_SM_fSH_SI_NSA_17integral_constantINSA_4UMMA5MajorELST_0EEESU_NSR_INSS_7ScaleInELSV_0EEESW_EEEEEENSA_6LayoutINSB_IJSE_SE_SE_EEENSB_IJNSC_ILi0EEES11_S11_EEEEENSB_IJNSA_10UnderscoreES14_S14_EEEEENS7_6detail27Sm100ImplicitGemmTileTraitsINSA_25SM100_TMA_2SM_LOAD_IM2COLENSA_14ComposedLayoutINSA_7SwizzleILi1ELi4ELi3EEENSA_18smem_ptr_flag_bitsILi8EEENSZ_INSB_IJNSC_ILi8EEESJ_EEENSB_IJSJ_SE_EEEEEEEvEENS18_INSA_18SM100_TMA_2SM_LOADES1J_vEEEENS_8epilogue10collective18CollectiveEpilogueINS1O_23Sm100TmaWarpSpecializedILi1ELi1ELi64ELb0ELb0EEEJNSB_IJNSC_ILi128EEESI_SK_EEENSB_IJNSZ_IS1T_SE_EENSZ_ISI_SE_EEEEESM_NSB_IJNSB_IJlllEEESE_S11_EEESM_S1Z_NS1O_6fusion15FusionCallbacksIS1S_NS20_17LinearCombinationISM_fSM_fLNS_15FloatRoundStyleE2EEES1U_S1X_JEEENSA_5SM1004TMEM4LOAD26SM100_TMEM_LOAD_32dp32b64xENSA_20SM90_TMA_LOAD_IM2COLENS1A_INS1B_ILi2ELi4ELi3EEES1E_NSZ_INSB_IJS1F_SI_EEENSB_IJSI_SE_EEEEEEENSA_39AutoVectorizingCopyWithAssumedAlignmentILi128EEENSA_21SM90_TMA_STORE_IM2COLES2F_S2H_S2H_EEEvvEEEEvNT_6ParamsE,"a",@progbits
	.sectionflags	@""
	.align	4
.nv.constant0._ZN7cutlass13device_kernelINS_4conv6kernel13ConvUniversalINS1_16ConvProblemShapeILNS1_8OperatorE0ELi2EEENS1_10collective14CollectiveConvINS1_47MainloopSm100TmaUmmaWarpSpecializedImplicitGemmILS5_0ELi41ELi2ELi1ELi2EN4cute5tupleIJNSA_1CILi2EEENSC_ILi1EEESE_EEEEENSB_IJNSC_ILi256EEENSC_ILi64EEENSB_IJNSC_ILi32EEEEEEEEENS_12float_e4m3_tESM_NSA_8TiledMMAINSA_8MMA_AtomIJNSA_10MMA_TraitsINSA_25SM100_MMA_F8F6F4_2x1SM_SSEJSM_SM_fSH_SI_NSA_17integral_constantINSA_4UMMA5MajorELST_0EEESU_NSR_INSS_7ScaleInELSV_0EEESW_EEEEEENSA_6LayoutINSB_IJSE_SE_SE_EEENSB_IJNSC_ILi0EEES11_S11_EEEEENSB_IJNSA_10UnderscoreES14_S14_EEEEENS7_6detail27Sm100ImplicitGemmTileTraitsINSA_25SM100_TMA_2SM_LOAD_IM2COLENSA_14ComposedLayoutINSA_7SwizzleILi1ELi4ELi3EEENSA_18smem_ptr_flag_bitsILi8EEENSZ_INSB_IJNSC_ILi8EEESJ_EEENSB_IJSJ_SE_EEEEEEEvEENS18_INSA_18SM100_TMA_2SM_LOADES1J_vEEEENS_8epilogue10collective18CollectiveEpilogueINS1O_23Sm100TmaWarpSpecializedILi1ELi1ELi64ELb0ELb0EEEJNSB_IJNSC_ILi128EEESI_SK_EEENSB_IJNSZ_IS1T_SE_EENSZ_ISI_SE_EEEEESM_NSB_IJNSB_IJlllEEESE_S11_EEESM_S1Z_NS1O_6fusion15FusionCallbacksIS1S_NS20_17LinearCombinationISM_fSM_fLNS_15FloatRoundStyleE2EEES1U_S1X_JEEENSA_5SM1004TMEM4LOAD26SM100_TMEM_LOAD_32dp32b64xENSA_20SM90_TMA_LOAD_IM2COLENS1A_INS1B_ILi2ELi4ELi3EEES1E_NSZ_INSB_IJS1F_SI_EEENSB_IJSI_SE_EEEEEEENSA_39AutoVectorizingCopyWithAssumedAlignmentILi128EEENSA_21SM90_TMA_STORE_IM2COLES2F_S2H_S2H_EEEvvEEEEvNT_6ParamsE:
	.zero		2944


//--------------------- SYMBOLS --------------------------

	.type		.nv.reservedSmem.offset0,@object
	.size		.nv.reservedSmem.offset0,0x4
	.type		.nv.reservedSmem.cap,@object
	.size		.nv.reservedSmem.cap,0x4
	.type		__assertfail,@function
